//
// Generated by NVIDIA NVVM Compiler
//
// Compiler Build ID: CL-36424714
// Cuda compilation tools, release 13.0, V13.0.88
// Based on NVVM 20.0.0
//

.version 9.0
.target sm_100
.address_size 64

	// .globl	_Z8MyKernelPfS_S_i
.extern .shared .align 16 .b8 s[];

.visible .entry _Z8MyKernelPfS_S_i(
	.param .u64 .ptr .align 1 _Z8MyKernelPfS_S_i_param_0,
	.param .u64 .ptr .align 1 _Z8MyKernelPfS_S_i_param_1,
	.param .u64 .ptr .align 1 _Z8MyKernelPfS_S_i_param_2,
	.param .u32 _Z8MyKernelPfS_S_i_param_3
)
{
	.reg .pred 	%p<10>;
	.reg .b32 	%r<39>;
	.reg .b32 	%f<68>;
	.reg .b64 	%rd<67>;

	ld.param.u64 	%rd14, [_Z8MyKernelPfS_S_i_param_0];
	ld.param.u64 	%rd15, [_Z8MyKernelPfS_S_i_param_1];
	ld.param.u32 	%r17, [_Z8MyKernelPfS_S_i_param_3];
	cvta.to.global.u64 	%rd1, %rd15;
	cvta.to.global.u64 	%rd2, %rd14;
	mov.u32 	%r18, %tid.y;
	mov.u32 	%r19, %ctaid.y;
	mov.u32 	%r20, %ntid.y;
	mad.lo.s32 	%r21, %r19, %r20, %r18;
	mov.u32 	%r22, %tid.x;
	mov.u32 	%r23, %ctaid.x;
	mov.u32 	%r24, %ntid.x;
	mad.lo.s32 	%r1, %r23, %r24, %r22;
	mul.lo.s32 	%r2, %r17, %r21;
	setp.lt.s32 	%p1, %r17, 1;
	mov.f32 	%f67, 0f00000000;
	@%p1 bra 	$L__BB0_12;
	and.b32  	%r3, %r17, 7;
	setp.lt.u32 	%p2, %r17, 8;
	mov.f32 	%f67, 0f00000000;
	mov.b32 	%r37, 0;
	@%p2 bra 	$L__BB0_4;
	and.b32  	%r37, %r17, 2147483640;
	neg.s32 	%r35, %r37;
	mul.wide.u32 	%rd16, %r17, 4;
	add.s64 	%rd3, %rd1, %rd16;
	shl.b32 	%r6, %r17, 3;
	mul.wide.u32 	%rd17, %r17, 8;
	add.s64 	%rd4, %rd1, %rd17;
	mul.wide.u32 	%rd18, %r17, 12;
	add.s64 	%rd5, %rd1, %rd18;
	mul.wide.u32 	%rd19, %r17, 16;
	add.s64 	%rd6, %rd1, %rd19;
	mul.wide.u32 	%rd20, %r17, 20;
	add.s64 	%rd7, %rd1, %rd20;
	mul.wide.u32 	%rd21, %r17, 24;
	add.s64 	%rd8, %rd1, %rd21;
	mul.wide.u32 	%rd22, %r17, 28;
	add.s64 	%rd9, %rd1, %rd22;
	mul.wide.u32 	%rd23, %r2, 4;
	add.s64 	%rd24, %rd23, %rd2;
	add.s64 	%rd66, %rd24, 16;
	mov.f32 	%f67, 0f00000000;
	mov.u32 	%r34, %r1;
$L__BB0_3:
	.pragma "nounroll";
	mul.wide.s32 	%rd25, %r34, 4;
	add.s64 	%rd26, %rd3, %rd25;
	add.s64 	%rd27, %rd4, %rd25;
	add.s64 	%rd28, %rd5, %rd25;
	add.s64 	%rd29, %rd6, %rd25;
	add.s64 	%rd30, %rd7, %rd25;
	add.s64 	%rd31, %rd8, %rd25;
	add.s64 	%rd32, %rd9, %rd25;
	add.s64 	%rd33, %rd1, %rd25;
	ld.global.f32 	%f17, [%rd66+-16];
	ld.global.f32 	%f18, [%rd33];
	fma.rn.f32 	%f19, %f17, %f18, %f67;
	ld.global.f32 	%f20, [%rd66+-12];
	ld.global.f32 	%f21, [%rd26];
	fma.rn.f32 	%f22, %f20, %f21, %f19;
	ld.global.f32 	%f23, [%rd66+-8];
	ld.global.f32 	%f24, [%rd27];
	fma.rn.f32 	%f25, %f23, %f24, %f22;
	ld.global.f32 	%f26, [%rd66+-4];
	ld.global.f32 	%f27, [%rd28];
	fma.rn.f32 	%f28, %f26, %f27, %f25;
	ld.global.f32 	%f29, [%rd66];
	ld.global.f32 	%f30, [%rd29];
	fma.rn.f32 	%f31, %f29, %f30, %f28;
	ld.global.f32 	%f32, [%rd66+4];
	ld.global.f32 	%f33, [%rd30];
	fma.rn.f32 	%f34, %f32, %f33, %f31;
	ld.global.f32 	%f35, [%rd66+8];
	ld.global.f32 	%f36, [%rd31];
	fma.rn.f32 	%f37, %f35, %f36, %f34;
	ld.global.f32 	%f38, [%rd66+12];
	ld.global.f32 	%f39, [%rd32];
	fma.rn.f32 	%f67, %f38, %f39, %f37;
	add.s32 	%r35, %r35, 8;
	add.s32 	%r34, %r34, %r6;
	add.s64 	%rd66, %rd66, 32;
	setp.ne.s32 	%p3, %r35, 0;
	@%p3 bra 	$L__BB0_3;
$L__BB0_4:
	setp.eq.s32 	%p4, %r3, 0;
	@%p4 bra 	$L__BB0_12;
	and.b32  	%r12, %r17, 3;
	setp.lt.u32 	%p5, %r3, 4;
	@%p5 bra 	$L__BB0_7;
	add.s32 	%r26, %r37, %r2;
	mul.wide.u32 	%rd34, %r26, 4;
	add.s64 	%rd35, %rd2, %rd34;
	ld.global.f32 	%f41, [%rd35];
	mad.lo.s32 	%r27, %r37, %r17, %r1;
	mul.wide.s32 	%rd36, %r27, 4;
	add.s64 	%rd37, %rd1, %rd36;
	ld.global.f32 	%f42, [%rd37];
	fma.rn.f32 	%f43, %f41, %f42, %f67;
	cvt.u64.u32 	%rd38, %r2;
	cvt.u64.u32 	%rd39, %r37;
	add.s64 	%rd40, %rd39, %rd38;
	shl.b64 	%rd41, %rd40, 2;
	add.s64 	%rd42, %rd2, %rd41;
	ld.global.f32 	%f44, [%rd42+4];
	mul.wide.u32 	%rd43, %r17, 4;
	add.s64 	%rd44, %rd37, %rd43;
	ld.global.f32 	%f45, [%rd44];
	fma.rn.f32 	%f46, %f44, %f45, %f43;
	ld.global.f32 	%f47, [%rd42+8];
	add.s64 	%rd45, %rd44, %rd43;
	ld.global.f32 	%f48, [%rd45];
	fma.rn.f32 	%f49, %f47, %f48, %f46;
	ld.global.f32 	%f50, [%rd42+12];
	add.s64 	%rd46, %rd45, %rd43;
	ld.global.f32 	%f51, [%rd46];
	fma.rn.f32 	%f67, %f50, %f51, %f49;
	add.s32 	%r37, %r37, 4;
$L__BB0_7:
	setp.eq.s32 	%p6, %r12, 0;
	@%p6 bra 	$L__BB0_12;
	setp.eq.s32 	%p7, %r12, 1;
	@%p7 bra 	$L__BB0_10;
	add.s32 	%r28, %r37, %r2;
	mul.wide.u32 	%rd47, %r28, 4;
	add.s64 	%rd48, %rd2, %rd47;
	ld.global.f32 	%f53, [%rd48];
	mad.lo.s32 	%r29, %r37, %r17, %r1;
	mul.wide.s32 	%rd49, %r29, 4;
	add.s64 	%rd50, %rd1, %rd49;
	ld.global.f32 	%f54, [%rd50];
	fma.rn.f32 	%f55, %f53, %f54, %f67;
	cvt.u64.u32 	%rd51, %r2;
	cvt.u64.u32 	%rd52, %r37;
	add.s64 	%rd53, %rd52, %rd51;
	shl.b64 	%rd54, %rd53, 2;
	add.s64 	%rd55, %rd2, %rd54;
	ld.global.f32 	%f56, [%rd55+4];
	mul.wide.u32 	%rd56, %r17, 4;
	add.s64 	%rd57, %rd50, %rd56;
	ld.global.f32 	%f57, [%rd57];
	fma.rn.f32 	%f67, %f56, %f57, %f55;
	add.s32 	%r37, %r37, 2;
$L__BB0_10:
	and.b32  	%r30, %r17, 1;
	setp.eq.b32 	%p8, %r30, 1;
	not.pred 	%p9, %p8;
	@%p9 bra 	$L__BB0_12;
	add.s32 	%r31, %r37, %r2;
	mul.wide.u32 	%rd58, %r31, 4;
	add.s64 	%rd59, %rd2, %rd58;
	ld.global.f32 	%f58, [%rd59];
	mad.lo.s32 	%r32, %r37, %r17, %r1;
	mul.wide.s32 	%rd60, %r32, 4;
	add.s64 	%rd61, %rd1, %rd60;
	ld.global.f32 	%f59, [%rd61];
	fma.rn.f32 	%f67, %f58, %f59, %f67;
$L__BB0_12:
	ld.param.u64 	%rd65, [_Z8MyKernelPfS_S_i_param_2];
	cvta.to.global.u64 	%rd62, %rd65;
	add.s32 	%r33, %r2, %r1;
	mul.wide.s32 	%rd63, %r33, 4;
	add.s64 	%rd64, %rd62, %rd63;
	st.global.f32 	[%rd64], %f67;
	ret;

}
	// .globl	_Z9MyKernel2PfS_S_i
.visible .entry _Z9MyKernel2PfS_S_i(
	.param .u64 .ptr .align 1 _Z9MyKernel2PfS_S_i_param_0,
	.param .u64 .ptr .align 1 _Z9MyKernel2PfS_S_i_param_1,
	.param .u64 .ptr .align 1 _Z9MyKernel2PfS_S_i_param_2,
	.param .u32 _Z9MyKernel2PfS_S_i_param_3
)
{
	.reg .pred 	%p<11>;
	.reg .b32 	%r<97>;
	.reg .b32 	%f<70>;
	.reg .b64 	%rd<14>;

	ld.param.u64 	%rd5, [_Z9MyKernel2PfS_S_i_param_1];
	ld.param.u64 	%rd6, [_Z9MyKernel2PfS_S_i_param_2];
	ld.param.u32 	%r29, [_Z9MyKernel2PfS_S_i_param_3];
	mov.u32 	%r1, %ntid.x;
	mov.u32 	%r2, %ntid.y;
	mov.u32 	%r3, %tid.x;
	mov.u32 	%r4, %tid.y;
	mul.lo.s32 	%r5, %r4, %r2;
	setp.gt.u32 	%p1, %r1, %r29;
	@%p1 bra 	$L__BB1_14;
	ld.param.u64 	%rd13, [_Z9MyKernel2PfS_S_i_param_0];
	mul.lo.s32 	%r31, %r1, %r2;
	shl.b32 	%r32, %r31, 2;
	mov.u32 	%r33, s;
	add.s32 	%r6, %r33, %r32;
	mov.u32 	%r34, %ctaid.x;
	mul.lo.s32 	%r35, %r34, %r1;
	cvta.to.global.u64 	%rd7, %rd6;
	mov.u32 	%r36, %ctaid.y;
	mad.lo.s32 	%r37, %r36, %r2, %r4;
	mad.lo.s32 	%r7, %r29, %r37, %r3;
	add.s32 	%r38, %r7, %r35;
	mul.wide.s32 	%rd8, %r38, 4;
	add.s64 	%rd1, %rd7, %rd8;
	and.b32  	%r8, %r1, 7;
	shl.b32 	%r39, %r3, 2;
	add.s32 	%r40, %r32, %r39;
	add.s32 	%r9, %r33, %r40;
	shl.b32 	%r10, %r2, 2;
	div.u32 	%r11, %r29, %r1;
	add.s32 	%r12, %r35, %r3;
	cvta.to.global.u64 	%rd2, %rd13;
	cvta.to.global.u64 	%rd3, %rd5;
	mov.f32 	%f69, 0f00000000;
	mov.b32 	%r90, 0;
$L__BB1_2:
	setp.lt.u32 	%p2, %r1, 8;
	add.s32 	%r42, %r7, %r90;
	mul.wide.s32 	%rd9, %r42, 4;
	add.s64 	%rd10, %rd2, %rd9;
	ld.global.f32 	%f16, [%rd10];
	add.s32 	%r43, %r5, %r3;
	shl.b32 	%r44, %r43, 2;
	add.s32 	%r46, %r33, %r44;
	st.shared.f32 	[%r46], %f16;
	add.s32 	%r47, %r90, %r4;
	mad.lo.s32 	%r48, %r47, %r29, %r12;
	mul.wide.s32 	%rd11, %r48, 4;
	add.s64 	%rd12, %rd3, %rd11;
	ld.global.f32 	%f17, [%rd12];
	add.s32 	%r49, %r6, %r44;
	st.shared.f32 	[%r49], %f17;
	bar.sync 	0;
	mov.b32 	%r95, 0;
	@%p2 bra 	$L__BB1_5;
	shl.b32 	%r50, %r5, 2;
	add.s32 	%r52, %r50, %r33;
	add.s32 	%r91, %r52, 16;
	and.b32  	%r53, %r1, -8;
	neg.s32 	%r93, %r53;
	mov.u32 	%r92, %r9;
$L__BB1_4:
	.pragma "nounroll";
	and.b32  	%r95, %r1, 2040;
	ld.shared.f32 	%f18, [%r91+-16];
	ld.shared.f32 	%f19, [%r92];
	fma.rn.f32 	%f20, %f18, %f19, %f69;
	ld.shared.f32 	%f21, [%r91+-12];
	add.s32 	%r54, %r92, %r10;
	ld.shared.f32 	%f22, [%r54];
	fma.rn.f32 	%f23, %f21, %f22, %f20;
	ld.shared.f32 	%f24, [%r91+-8];
	add.s32 	%r55, %r54, %r10;
	ld.shared.f32 	%f25, [%r55];
	fma.rn.f32 	%f26, %f24, %f25, %f23;
	ld.shared.f32 	%f27, [%r91+-4];
	add.s32 	%r56, %r55, %r10;
	ld.shared.f32 	%f28, [%r56];
	fma.rn.f32 	%f29, %f27, %f28, %f26;
	ld.shared.f32 	%f30, [%r91];
	add.s32 	%r57, %r56, %r10;
	ld.shared.f32 	%f31, [%r57];
	fma.rn.f32 	%f32, %f30, %f31, %f29;
	ld.shared.f32 	%f33, [%r91+4];
	add.s32 	%r58, %r57, %r10;
	ld.shared.f32 	%f34, [%r58];
	fma.rn.f32 	%f35, %f33, %f34, %f32;
	ld.shared.f32 	%f36, [%r91+8];
	add.s32 	%r59, %r58, %r10;
	ld.shared.f32 	%f37, [%r59];
	fma.rn.f32 	%f38, %f36, %f37, %f35;
	ld.shared.f32 	%f39, [%r91+12];
	add.s32 	%r60, %r59, %r10;
	ld.shared.f32 	%f40, [%r60];
	fma.rn.f32 	%f69, %f39, %f40, %f38;
	add.s32 	%r93, %r93, 8;
	shl.b32 	%r61, %r2, 5;
	add.s32 	%r92, %r92, %r61;
	add.s32 	%r91, %r91, 32;
	setp.ne.s32 	%p3, %r93, 0;
	@%p3 bra 	$L__BB1_4;
$L__BB1_5:
	setp.eq.s32 	%p4, %r8, 0;
	@%p4 bra 	$L__BB1_13;
	add.s32 	%r62, %r8, -1;
	setp.lt.u32 	%p5, %r62, 3;
	@%p5 bra 	$L__BB1_8;
	add.s32 	%r63, %r95, %r5;
	shl.b32 	%r64, %r63, 2;
	add.s32 	%r66, %r33, %r64;
	ld.shared.f32 	%f42, [%r66];
	mad.lo.s32 	%r67, %r95, %r2, %r3;
	shl.b32 	%r68, %r67, 2;
	add.s32 	%r69, %r6, %r68;
	ld.shared.f32 	%f43, [%r69];
	fma.rn.f32 	%f44, %f42, %f43, %f69;
	ld.shared.f32 	%f45, [%r66+4];
	add.s32 	%r70, %r69, %r10;
	ld.shared.f32 	%f46, [%r70];
	fma.rn.f32 	%f47, %f45, %f46, %f44;
	ld.shared.f32 	%f48, [%r66+8];
	add.s32 	%r71, %r70, %r10;
	ld.shared.f32 	%f49, [%r71];
	fma.rn.f32 	%f50, %f48, %f49, %f47;
	ld.shared.f32 	%f51, [%r66+12];
	add.s32 	%r72, %r71, %r10;
	ld.shared.f32 	%f52, [%r72];
	fma.rn.f32 	%f69, %f51, %f52, %f50;
	add.s32 	%r95, %r95, 4;
$L__BB1_8:
	and.b32  	%r73, %r1, 3;
	setp.eq.s32 	%p6, %r73, 0;
	@%p6 bra 	$L__BB1_13;
	setp.eq.s32 	%p7, %r73, 1;
	@%p7 bra 	$L__BB1_11;
	add.s32 	%r74, %r95, %r5;
	shl.b32 	%r75, %r74, 2;
	add.s32 	%r77, %r33, %r75;
	ld.shared.f32 	%f54, [%r77];
	mad.lo.s32 	%r78, %r95, %r2, %r3;
	shl.b32 	%r79, %r78, 2;
	add.s32 	%r80, %r6, %r79;
	ld.shared.f32 	%f55, [%r80];
	fma.rn.f32 	%f56, %f54, %f55, %f69;
	ld.shared.f32 	%f57, [%r77+4];
	add.s32 	%r81, %r80, %r10;
	ld.shared.f32 	%f58, [%r81];
	fma.rn.f32 	%f69, %f57, %f58, %f56;
	add.s32 	%r95, %r95, 2;
$L__BB1_11:
	and.b32  	%r82, %r1, 1;
	setp.eq.b32 	%p8, %r82, 1;
	not.pred 	%p9, %p8;
	@%p9 bra 	$L__BB1_13;
	add.s32 	%r83, %r95, %r5;
	shl.b32 	%r84, %r83, 2;
	add.s32 	%r86, %r33, %r84;
	ld.shared.f32 	%f59, [%r86];
	mad.lo.s32 	%r87, %r95, %r2, %r3;
	shl.b32 	%r88, %r87, 2;
	add.s32 	%r89, %r6, %r88;
	ld.shared.f32 	%f60, [%r89];
	fma.rn.f32 	%f69, %f59, %f60, %f69;
$L__BB1_13:
	bar.sync 	0;
	st.global.f32 	[%rd1], %f69;
	add.s32 	%r90, %r90, %r1;
	setp.lt.u32 	%p10, %r90, %r11;
	@%p10 bra 	$L__BB1_2;
$L__BB1_14:
	ret;

}
	// .globl	_Z9MyKernel3PfS_S_i
.visible .entry _Z9MyKernel3PfS_S_i(
	.param .u64 .ptr .align 1 _Z9MyKernel3PfS_S_i_param_0,
	.param .u64 .ptr .align 1 _Z9MyKernel3PfS_S_i_param_1,
	.param .u64 .ptr .align 1 _Z9MyKernel3PfS_S_i_param_2,
	.param .u32 _Z9MyKernel3PfS_S_i_param_3
)
{
	.reg .pred 	%p<11>;
	.reg .b32 	%r<105>;
	.reg .b32 	%f<70>;
	.reg .b64 	%rd<13>;

	ld.param.u64 	%rd4, [_Z9MyKernel3PfS_S_i_param_0];
	ld.param.u64 	%rd5, [_Z9MyKernel3PfS_S_i_param_1];
	ld.param.u32 	%r29, [_Z9MyKernel3PfS_S_i_param_3];
	mov.u32 	%r1, %ntid.x;
	mov.u32 	%r2, %ntid.y;
	mov.u32 	%r3, %tid.x;
	mov.u32 	%r4, %tid.y;
	setp.gt.u32 	%p1, %r1, %r29;
	@%p1 bra 	$L__BB2_14;
	ld.param.u64 	%rd12, [_Z9MyKernel3PfS_S_i_param_2];
	mul.lo.s32 	%r31, %r1, %r2;
	shl.b32 	%r32, %r31, 2;
	mov.u32 	%r33, s;
	add.s32 	%r5, %r33, %r32;
	cvta.to.global.u64 	%rd7, %rd12;
	mov.u32 	%r34, %ctaid.y;
	mad.lo.s32 	%r35, %r34, %r2, %r4;
	mad.lo.s32 	%r6, %r29, %r35, %r3;
	mad.lo.s32 	%r36, %r4, %r2, %r3;
	shl.b32 	%r37, %r36, 2;
	add.s32 	%r7, %r33, %r37;
	mov.u32 	%r38, %ctaid.x;
	mad.lo.s32 	%r39, %r38, %r1, %r6;
	mul.wide.s32 	%rd8, %r39, 4;
	add.s64 	%rd1, %rd7, %rd8;
	and.b32  	%r8, %r1, 7;
	shl.b32 	%r40, %r3, 2;
	add.s32 	%r41, %r32, %r40;
	add.s32 	%r9, %r33, %r41;
	shl.b32 	%r10, %r1, 2;
	shl.b32 	%r11, %r2, 2;
	div.u32 	%r12, %r29, %r1;
	cvta.to.global.u64 	%rd2, %rd4;
	cvta.to.global.u64 	%rd3, %rd5;
	mov.f32 	%f69, 0f00000000;
	mov.b32 	%r98, 0;
$L__BB2_2:
	setp.lt.u32 	%p2, %r1, 8;
	add.s32 	%r43, %r6, %r98;
	mul.wide.s32 	%rd9, %r43, 4;
	add.s64 	%rd10, %rd2, %rd9;
	ld.global.f32 	%f16, [%rd10];
	st.shared.f32 	[%r7], %f16;
	add.s64 	%rd11, %rd3, %rd9;
	ld.global.f32 	%f17, [%rd11];
	add.s32 	%r46, %r5, %r37;
	st.shared.f32 	[%r46], %f17;
	bar.sync 	0;
	mov.b32 	%r103, 0;
	@%p2 bra 	$L__BB2_5;
	shl.b32 	%r47, %r4, 2;
	add.s32 	%r99, %r33, %r47;
	and.b32  	%r49, %r1, -8;
	neg.s32 	%r101, %r49;
	mov.u32 	%r100, %r9;
$L__BB2_4:
	.pragma "nounroll";
	and.b32  	%r103, %r1, 2040;
	ld.shared.f32 	%f18, [%r99];
	ld.shared.f32 	%f19, [%r100];
	fma.rn.f32 	%f20, %f18, %f19, %f69;
	add.s32 	%r50, %r99, %r10;
	ld.shared.f32 	%f21, [%r50];
	add.s32 	%r51, %r100, %r11;
	ld.shared.f32 	%f22, [%r51];
	fma.rn.f32 	%f23, %f21, %f22, %f20;
	add.s32 	%r52, %r50, %r10;
	ld.shared.f32 	%f24, [%r52];
	add.s32 	%r53, %r51, %r11;
	ld.shared.f32 	%f25, [%r53];
	fma.rn.f32 	%f26, %f24, %f25, %f23;
	add.s32 	%r54, %r52, %r10;
	ld.shared.f32 	%f27, [%r54];
	add.s32 	%r55, %r53, %r11;
	ld.shared.f32 	%f28, [%r55];
	fma.rn.f32 	%f29, %f27, %f28, %f26;
	add.s32 	%r56, %r54, %r10;
	ld.shared.f32 	%f30, [%r56];
	add.s32 	%r57, %r55, %r11;
	ld.shared.f32 	%f31, [%r57];
	fma.rn.f32 	%f32, %f30, %f31, %f29;
	add.s32 	%r58, %r56, %r10;
	ld.shared.f32 	%f33, [%r58];
	add.s32 	%r59, %r57, %r11;
	ld.shared.f32 	%f34, [%r59];
	fma.rn.f32 	%f35, %f33, %f34, %f32;
	add.s32 	%r60, %r58, %r10;
	ld.shared.f32 	%f36, [%r60];
	add.s32 	%r61, %r59, %r11;
	ld.shared.f32 	%f37, [%r61];
	fma.rn.f32 	%f38, %f36, %f37, %f35;
	add.s32 	%r62, %r60, %r10;
	ld.shared.f32 	%f39, [%r62];
	add.s32 	%r63, %r61, %r11;
	ld.shared.f32 	%f40, [%r63];
	fma.rn.f32 	%f69, %f39, %f40, %f38;
	add.s32 	%r101, %r101, 8;
	shl.b32 	%r64, %r2, 5;
	add.s32 	%r100, %r100, %r64;
	shl.b32 	%r65, %r1, 5;
	add.s32 	%r99, %r99, %r65;
	setp.ne.s32 	%p3, %r101, 0;
	@%p3 bra 	$L__BB2_4;
$L__BB2_5:
	setp.eq.s32 	%p4, %r8, 0;
	@%p4 bra 	$L__BB2_13;
	add.s32 	%r66, %r8, -1;
	setp.lt.u32 	%p5, %r66, 3;
	@%p5 bra 	$L__BB2_8;
	mad.lo.s32 	%r67, %r103, %r1, %r4;
	shl.b32 	%r68, %r67, 2;
	add.s32 	%r70, %r33, %r68;
	ld.shared.f32 	%f42, [%r70];
	mad.lo.s32 	%r71, %r103, %r2, %r3;
	shl.b32 	%r72, %r71, 2;
	add.s32 	%r73, %r5, %r72;
	ld.shared.f32 	%f43, [%r73];
	fma.rn.f32 	%f44, %f42, %f43, %f69;
	add.s32 	%r74, %r70, %r10;
	ld.shared.f32 	%f45, [%r74];
	add.s32 	%r75, %r73, %r11;
	ld.shared.f32 	%f46, [%r75];
	fma.rn.f32 	%f47, %f45, %f46, %f44;
	add.s32 	%r76, %r74, %r10;
	ld.shared.f32 	%f48, [%r76];
	add.s32 	%r77, %r75, %r11;
	ld.shared.f32 	%f49, [%r77];
	fma.rn.f32 	%f50, %f48, %f49, %f47;
	add.s32 	%r78, %r76, %r10;
	ld.shared.f32 	%f51, [%r78];
	add.s32 	%r79, %r77, %r11;
	ld.shared.f32 	%f52, [%r79];
	fma.rn.f32 	%f69, %f51, %f52, %f50;
	add.s32 	%r103, %r103, 4;
$L__BB2_8:
	and.b32  	%r80, %r1, 3;
	setp.eq.s32 	%p6, %r80, 0;
	@%p6 bra 	$L__BB2_13;
	setp.eq.s32 	%p7, %r80, 1;
	@%p7 bra 	$L__BB2_11;
	mad.lo.s32 	%r81, %r103, %r1, %r4;
	shl.b32 	%r82, %r81, 2;
	add.s32 	%r84, %r33, %r82;
	ld.shared.f32 	%f54, [%r84];
	mad.lo.s32 	%r85, %r103, %r2, %r3;
	shl.b32 	%r86, %r85, 2;
	add.s32 	%r87, %r5, %r86;
	ld.shared.f32 	%f55, [%r87];
	fma.rn.f32 	%f56, %f54, %f55, %f69;
	add.s32 	%r88, %r84, %r10;
	ld.shared.f32 	%f57, [%r88];
	add.s32 	%r89, %r87, %r11;
	ld.shared.f32 	%f58, [%r89];
	fma.rn.f32 	%f69, %f57, %f58, %f56;
	add.s32 	%r103, %r103, 2;
$L__BB2_11:
	and.b32  	%r90, %r1, 1;
	setp.eq.b32 	%p8, %r90, 1;
	not.pred 	%p9, %p8;
	@%p9 bra 	$L__BB2_13;
	mad.lo.s32 	%r91, %r103, %r1, %r4;
	shl.b32 	%r92, %r91, 2;
	add.s32 	%r94, %r33, %r92;
	ld.shared.f32 	%f59, [%r94];
	mad.lo.s32 	%r95, %r103, %r2, %r3;
	shl.b32 	%r96, %r95, 2;
	add.s32 	%r97, %r5, %r96;
	ld.shared.f32 	%f60, [%r97];
	fma.rn.f32 	%f69, %f59, %f60, %f69;
$L__BB2_13:
	bar.sync 	0;
	st.global.f32 	[%rd1], %f69;
	add.s32 	%r98, %r98, %r1;
	setp.lt.u32 	%p10, %r98, %r12;
	@%p10 bra 	$L__BB2_2;
$L__BB2_14:
	ret;

}


// ===== COMPILED SASS (sm_100) =====

	.target	sm_100

	.elftype	@"ET_EXEC"


//--------------------- .note.nv.tkinfo           --------------------------
	.section	.note.nv.tkinfo,"",@"SHT_NOTE"
	.sectionflags	@"SHF_NOTE_NV_TKINFO"
	.tkinfo
        /*0018*/ 	.word	0x00000002
        /*0030*/ 	.string	""
        /*0030*/ 	.string	"ptxas"
        /*0030*/ 	.string	"Cuda compilation tools, release 13.0, V13.0.88"
        /*0030*/ 	.string	"Build cuda_13.0.r13.0/compiler.36424714_0"
        /*0030*/ 	.string	"-arch sm_100 -m 64 "



//--------------------- .note.nv.cuinfo           --------------------------
	.section	.note.nv.cuinfo,"",@"SHT_NOTE"
	.sectionflags	@"SHF_NOTE_NV_CUINFO"
        /*0018*/ 	.short	0x0002
        /*001a*/ 	.short	0x0064
        /*001c*/ 	.short	0x0082
	.zero		2


//--------------------- .nv.info                  --------------------------
	.section	.nv.info,"",@"SHT_CUDA_INFO"
	.align	4


	//----- nvinfo : EIATTR_REGCOUNT
	.align		4
        /*0000*/ 	.byte	0x04, 0x2f
        /*0002*/ 	.short	(.L_1 - .L_0)
	.align		4
.L_0:
        /*0004*/ 	.word	index@(_Z8MyKernelPfS_S_i)
        /*0008*/ 	.word	0x0000001e


	//----- nvinfo : EIATTR_FRAME_SIZE
	.align		4
.L_1:
        /*000c*/ 	.byte	0x04, 0x11
        /*000e*/ 	.short	(.L_3 - .L_2)
	.align		4
.L_2:
        /*0010*/ 	.word	index@(_Z8MyKernelPfS_S_i)
        /*0014*/ 	.word	0x00000000


	//----- nvinfo : EIATTR_REGCOUNT
	.align		4
.L_3:
        /*0018*/ 	.byte	0x04, 0x2f
        /*001a*/ 	.short	(.L_5 - .L_4)
	.align		4
.L_4:
        /*001c*/ 	.word	index@(_Z9MyKernel2PfS_S_i)
        /*0020*/ 	.word	0x0000001f


	//----- nvinfo : EIATTR_FRAME_SIZE
	.align		4
.L_5:
        /*0024*/ 	.byte	0x04, 0x11
        /*0026*/ 	.short	(.L_7 - .L_6)
	.align		4
.L_6:
        /*0028*/ 	.word	index@(_Z9MyKernel2PfS_S_i)
        /*002c*/ 	.word	0x00000000


	//----- nvinfo : EIATTR_REGCOUNT
	.align		4
.L_7:
        /*0030*/ 	.byte	0x04, 0x2f
        /*0032*/ 	.short	(.L_9 - .L_8)
	.align		4
.L_8:
        /*0034*/ 	.word	index@(_Z9MyKernel3PfS_S_i)
        /*0038*/ 	.word	0x00000020


	//----- nvinfo : EIATTR_FRAME_SIZE
	.align		4
.L_9:
        /*003c*/ 	.byte	0x04, 0x11
        /*003e*/ 	.short	(.L_11 - .L_10)
	.align		4
.L_10:
        /*0040*/ 	.word	index@(_Z9MyKernel3PfS_S_i)
        /*0044*/ 	.word	0x00000000


	//----- nvinfo : EIATTR_MIN_STACK_SIZE
	.align		4
.L_11:
        /*0048*/ 	.byte	0x04, 0x12
        /*004a*/ 	.short	(.L_13 - .L_12)
	.align		4
.L_12:
        /*004c*/ 	.word	index@(_Z9MyKernel3PfS_S_i)
        /*0050*/ 	.word	0x00000000


	//----- nvinfo : EIATTR_MIN_STACK_SIZE
	.align		4
.L_13:
        /*0054*/ 	.byte	0x04, 0x12
        /*0056*/ 	.short	(.L_15 - .L_14)
	.align		4
.L_14:
        /*0058*/ 	.word	index@(_Z9MyKernel2PfS_S_i)
        /*005c*/ 	.word	0x00000000


	//----- nvinfo : EIATTR_MIN_STACK_SIZE
	.align		4
.L_15:
        /*0060*/ 	.byte	0x04, 0x12
        /*0062*/ 	.short	(.L_17 - .L_16)
	.align		4
.L_16:
        /*0064*/ 	.word	index@(_Z8MyKernelPfS_S_i)
        /*0068*/ 	.word	0x00000000
.L_17:


//--------------------- .nv.compat                --------------------------
	.section	.nv.compat,"",@"SHT_CUDA_COMPAT_INFO"
	.align	4
        /*0000*/ 	.byte	0x02, 0x09, 0x00, 0x00, 0x02, 0x02, 0x01, 0x00, 0x02, 0x05, 0x05, 0x00, 0x03, 0x07, 0x01, 0x01
        /*0010*/ 	.byte	0x02, 0x03, 0x00, 0x00, 0x02, 0x06, 0x01, 0x00, 0x04, 0x0b, 0x08, 0x00, 0x09, 0x00, 0x00, 0x00
        /*0020*/ 	.byte	0x00, 0x00, 0x00, 0x00


//--------------------- .nv.info._Z9MyKernel3PfS_S_i --------------------------
	.section	.nv.info._Z9MyKernel3PfS_S_i,"",@"SHT_CUDA_INFO"
	.sectionflags	@""
	.align	4


	//----- nvinfo : EIATTR_CUDA_API_VERSION
	.align		4
        /*0000*/ 	.byte	0x04, 0x37
        /*0002*/ 	.short	(.L_19 - .L_18)
.L_18:
        /*0004*/ 	.word	0x00000082


	//----- nvinfo : EIATTR_KPARAM_INFO
	.align		4
.L_19:
        /*0008*/ 	.byte	0x04, 0x17
        /*000a*/ 	.short	(.L_21 - .L_20)
.L_20:
        /*000c*/ 	.word	0x00000000
        /*0010*/ 	.short	0x0003
        /*0012*/ 	.short	0x0018
        /*0014*/ 	.byte	0x00, 0xf0, 0x11, 0x00


	//----- nvinfo : EIATTR_KPARAM_INFO
	.align		4
.L_21:
        /*0018*/ 	.byte	0x04, 0x17
        /*001a*/ 	.short	(.L_23 - .L_22)
.L_22:
        /*001c*/ 	.word	0x00000000
        /*0020*/ 	.short	0x0002
        /*0022*/ 	.short	0x0010
        /*0024*/ 	.byte	0x00, 0xf5, 0x21, 0x00


	//----- nvinfo : EIATTR_KPARAM_INFO
	.align		4
.L_23:
        /*0028*/ 	.byte	0x04, 0x17
        /*002a*/ 	.short	(.L_25 - .L_24)
.L_24:
        /*002c*/ 	.word	0x00000000
        /*0030*/ 	.short	0x0001
        /*0032*/ 	.short	0x0008
        /*0034*/ 	.byte	0x00, 0xf5, 0x21, 0x00


	//----- nvinfo : EIATTR_KPARAM_INFO
	.align		4
.L_25:
        /*0038*/ 	.byte	0x04, 0x17
        /*003a*/ 	.short	(.L_27 - .L_26)
.L_26:
        /*003c*/ 	.word	0x00000000
        /*0040*/ 	.short	0x0000
        /*0042*/ 	.short	0x0000
        /*0044*/ 	.byte	0x00, 0xf5, 0x21, 0x00


	//----- nvinfo : EIATTR_SPARSE_MMA_MASK
	.align		4
.L_27:
        /*0048*/ 	.byte	0x03, 0x50
        /*004a*/ 	.short	0x0000


	//----- nvinfo : EIATTR_MAXREG_COUNT
	.align		4
        /*004c*/ 	.byte	0x03, 0x1b
        /*004e*/ 	.short	0x00ff


	//----- nvinfo : EIATTR_NUM_BARRIERS
	.align		4
        /*0050*/ 	.byte	0x02, 0x4c
        /*0052*/ 	.byte	0x01
	.zero		1


	//----- nvinfo : EIATTR_MERCURY_ISA_VERSION
	.align		4
        /*0054*/ 	.byte	0x03, 0x5f
        /*0056*/ 	.short	0x0101


	//----- nvinfo : EIATTR_VRC_CTA_INIT_COUNT
	.align		4
        /*0058*/ 	.byte	0x02, 0x4a
	.zero		1
	.zero		1


	//----- nvinfo : EIATTR_EXIT_INSTR_OFFSETS
	.align		4
        /*005c*/ 	.byte	0x04, 0x1c
        /*005e*/ 	.short	(.L_29 - .L_28)


	//   ....[0]....
.L_28:
        /*0060*/ 	.word	0x00000040


	//   ....[1]....
        /*0064*/ 	.word	0x00000a90


	//----- nvinfo : EIATTR_CBANK_PARAM_SIZE
	.align		4
.L_29:
        /*0068*/ 	.byte	0x03, 0x19
        /*006a*/ 	.short	0x001c


	//----- nvinfo : EIATTR_PARAM_CBANK
	.align		4
        /*006c*/ 	.byte	0x04, 0x0a
        /*006e*/ 	.short	(.L_31 - .L_30)
	.align		4
.L_30:
        /*0070*/ 	.word	index@(.nv.constant0._Z9MyKernel3PfS_S_i)
        /*0074*/ 	.short	0x0380
        /*0076*/ 	.short	0x001c


	//----- nvinfo : EIATTR_SW_WAR
	.align		4
.L_31:
        /*0078*/ 	.byte	0x04, 0x36
        /*007a*/ 	.short	(.L_33 - .L_32)
.L_32:
        /*007c*/ 	.word	0x00000008
.L_33:


//--------------------- .nv.info._Z9MyKernel2PfS_S_i --------------------------
	.section	.nv.info._Z9MyKernel2PfS_S_i,"",@"SHT_CUDA_INFO"
	.sectionflags	@""
	.align	4


	//----- nvinfo : EIATTR_CUDA_API_VERSION
	.align		4
        /*0000*/ 	.byte	0x04, 0x37
        /*0002*/ 	.short	(.L_35 - .L_34)
.L_34:
        /*0004*/ 	.word	0x00000082


	//----- nvinfo : EIATTR_KPARAM_INFO
	.align		4
.L_35:
        /*0008*/ 	.byte	0x04, 0x17
        /*000a*/ 	.short	(.L_37 - .L_36)
.L_36:
        /*000c*/ 	.word	0x00000000
        /*0010*/ 	.short	0x0003
        /*0012*/ 	.short	0x0018
        /*0014*/ 	.byte	0x00, 0xf0, 0x11, 0x00


	//----- nvinfo : EIATTR_KPARAM_INFO
	.align		4
.L_37:
        /*0018*/ 	.byte	0x04, 0x17
        /*001a*/ 	.short	(.L_39 - .L_38)
.L_38:
        /*001c*/ 	.word	0x00000000
        /*0020*/ 	.short	0x0002
        /*0022*/ 	.short	0x0010
        /*0024*/ 	.byte	0x00, 0xf5, 0x21, 0x00


	//----- nvinfo : EIATTR_KPARAM_INFO
	.align		4
.L_39:
        /*0028*/ 	.byte	0x04, 0x17
        /*002a*/ 	.short	(.L_41 - .L_40)
.L_40:
        /*002c*/ 	.word	0x00000000
        /*0030*/ 	.short	0x0001
        /*0032*/ 	.short	0x0008
        /*0034*/ 	.byte	0x00, 0xf5, 0x21, 0x00


	//----- nvinfo : EIATTR_KPARAM_INFO
	.align		4
.L_41:
        /*0038*/ 	.byte	0x04, 0x17
        /*003a*/ 	.short	(.L_43 - .L_42)
.L_42:
        /*003c*/ 	.word	0x00000000
        /*0040*/ 	.short	0x0000
        /*0042*/ 	.short	0x0000
        /*0044*/ 	.byte	0x00, 0xf5, 0x21, 0x00


	//----- nvinfo : EIATTR_SPARSE_MMA_MASK
	.align		4
.L_43:
        /*0048*/ 	.byte	0x03, 0x50
        /*004a*/ 	.short	0x0000


	//----- nvinfo : EIATTR_MAXREG_COUNT
	.align		4
        /*004c*/ 	.byte	0x03, 0x1b
        /*004e*/ 	.short	0x00ff


	//----- nvinfo : EIATTR_NUM_BARRIERS
	.align		4
        /*0050*/ 	.byte	0x02, 0x4c
        /*0052*/ 	.byte	0x01
	.zero		1


	//----- nvinfo : EIATTR_MERCURY_ISA_VERSION
	.align		4
        /*0054*/ 	.byte	0x03, 0x5f
        /*0056*/ 	.short	0x0101


	//----- nvinfo : EIATTR_VRC_CTA_INIT_COUNT
	.align		4
        /*0058*/ 	.byte	0x02, 0x4a
	.zero		1
	.zero		1


	//----- nvinfo : EIATTR_EXIT_INSTR_OFFSETS
	.align		4
        /*005c*/ 	.byte	0x04, 0x1c
        /*005e*/ 	.short	(.L_45 - .L_44)


	//   ....[0]....
.L_44:
        /*0060*/ 	.word	0x00000040


	//   ....[1]....
        /*0064*/ 	.word	0x00000a50


	//----- nvinfo : EIATTR_CBANK_PARAM_SIZE
	.align		4
.L_45:
        /*0068*/ 	.byte	0x03, 0x19
        /*006a*/ 	.short	0x001c


	//----- nvinfo : EIATTR_PARAM_CBANK
	.align		4
        /*006c*/ 	.byte	0x04, 0x0a
        /*006e*/ 	.short	(.L_47 - .L_46)
	.align		4
.L_46:
        /*0070*/ 	.word	index@(.nv.constant0._Z9MyKernel2PfS_S_i)
        /*0074*/ 	.short	0x0380
        /*0076*/ 	.short	0x001c


	//----- nvinfo : EIATTR_SW_WAR
	.align		4
.L_47:
        /*0078*/ 	.byte	0x04, 0x36
        /*007a*/ 	.short	(.L_49 - .L_48)
.L_48:
        /*007c*/ 	.word	0x00000008
.L_49:


//--------------------- .nv.info._Z8MyKernelPfS_S_i --------------------------
	.section	.nv.info._Z8MyKernelPfS_S_i,"",@"SHT_CUDA_INFO"
	.sectionflags	@""
	.align	4


	//----- nvinfo : EIATTR_CUDA_API_VERSION
	.align		4
        /*0000*/ 	.byte	0x04, 0x37
        /*0002*/ 	.short	(.L_51 - .L_50)
.L_50:
        /*0004*/ 	.word	0x00000082


	//----- nvinfo : EIATTR_KPARAM_INFO
	.align		4
.L_51:
        /*0008*/ 	.byte	0x04, 0x17
        /*000a*/ 	.short	(.L_53 - .L_52)
.L_52:
        /*000c*/ 	.word	0x00000000
        /*0010*/ 	.short	0x0003
        /*0012*/ 	.short	0x0018
        /*0014*/ 	.byte	0x00, 0xf0, 0x11, 0x00


	//----- nvinfo : EIATTR_KPARAM_INFO
	.align		4
.L_53:
        /*0018*/ 	.byte	0x04, 0x17
        /*001a*/ 	.short	(.L_55 - .L_54)
.L_54:
        /*001c*/ 	.word	0x00000000
        /*0020*/ 	.short	0x0002
        /*0022*/ 	.short	0x0010
        /*0024*/ 	.byte	0x00, 0xf5, 0x21, 0x00


	//----- nvinfo : EIATTR_KPARAM_INFO
	.align		4
.L_55:
        /*0028*/ 	.byte	0x04, 0x17
        /*002a*/ 	.short	(.L_57 - .L_56)
.L_56:
        /*002c*/ 	.word	0x00000000
        /*0030*/ 	.short	0x0001
        /*0032*/ 	.short	0x0008
        /*0034*/ 	.byte	0x00, 0xf5, 0x21, 0x00


	//----- nvinfo : EIATTR_KPARAM_INFO
	.align		4
.L_57:
        /*0038*/ 	.byte	0x04, 0x17
        /*003a*/ 	.short	(.L_59 - .L_58)
.L_58:
        /*003c*/ 	.word	0x00000000
        /*0040*/ 	.short	0x0000
        /*0042*/ 	.short	0x0000
        /*0044*/ 	.byte	0x00, 0xf5, 0x21, 0x00


	//----- nvinfo : EIATTR_SPARSE_MMA_MASK
	.align		4
.L_59:
        /*0048*/ 	.byte	0x03, 0x50
        /*004a*/ 	.short	0x0000


	//----- nvinfo : EIATTR_MAXREG_COUNT
	.align		4
        /*004c*/ 	.byte	0x03, 0x1b
        /*004e*/ 	.short	0x00ff


	//----- nvinfo : EIATTR_MERCURY_ISA_VERSION
	.align		4
        /*0050*/ 	.byte	0x03, 0x5f
        /*0052*/ 	.short	0x0101


	//----- nvinfo : EIATTR_VRC_CTA_INIT_COUNT
	.align		4
        /*0054*/ 	.byte	0x02, 0x4a
	.zero		1
	.zero		1


	//----- nvinfo : EIATTR_EXIT_INSTR_OFFSETS
	.align		4
        /*0058*/ 	.byte	0x04, 0x1c
        /*005a*/ 	.short	(.L_61 - .L_60)


	//   ....[0]....
.L_60:
        /*005c*/ 	.word	0x00000a90


	//----- nvinfo : EIATTR_CBANK_PARAM_SIZE
	.align		4
.L_61:
        /*0060*/ 	.byte	0x03, 0x19
        /*0062*/ 	.short	0x001c


	//----- nvinfo : EIATTR_PARAM_CBANK
	.align		4
        /*0064*/ 	.byte	0x04, 0x0a
        /*0066*/ 	.short	(.L_63 - .L_62)
	.align		4
.L_62:
        /*0068*/ 	.word	index@(.nv.constant0._Z8MyKernelPfS_S_i)
        /*006c*/ 	.short	0x0380
        /*006e*/ 	.short	0x001c


	//----- nvinfo : EIATTR_SW_WAR
	.align		4
.L_63:
        /*0070*/ 	.byte	0x04, 0x36
        /*0072*/ 	.short	(.L_65 - .L_64)
.L_64:
        /*0074*/ 	.word	0x00000008
.L_65:


//--------------------- .nv.callgraph             --------------------------
	.section	.nv.callgraph,"",@"SHT_CUDA_CALLGRAPH"
	.align	4
	.sectionentsize	8
	.align		4
        /*0000*/ 	.word	0x00000000
	.align		4
        /*0004*/ 	.word	0xffffffff
	.align		4
        /*0008*/ 	.word	0x00000000
	.align		4
        /*000c*/ 	.word	0xfffffffe
	.align		4
        /*0010*/ 	.word	0x00000000
	.align		4
        /*0014*/ 	.word	0xfffffffd
	.align		4
        /*0018*/ 	.word	0x00000000
	.align		4
        /*001c*/ 	.word	0xfffffffc


//--------------------- .text._Z9MyKernel3PfS_S_i --------------------------
	.section	.text._Z9MyKernel3PfS_S_i,"ax",@progbits
	.align	128
        .global         _Z9MyKernel3PfS_S_i
        .type           _Z9MyKernel3PfS_S_i,@function
        .size           _Z9MyKernel3PfS_S_i,(.L_x_19 - _Z9MyKernel3PfS_S_i)
        .other          _Z9MyKernel3PfS_S_i,@"STO_CUDA_ENTRY STV_DEFAULT"
_Z9MyKernel3PfS_S_i:
.text._Z9MyKernel3PfS_S_i:
[----:B------:R-:W-:Y:S08]  /*0000*/  LDC R1, c[0x0][0x37c] ;  /* 0x0000df00ff017b82 */ /* 0x000ff00000000800 */
[----:B------:R-:W0:Y:S01]  /*0010*/  LDC R0, c[0x0][0x360] ;  /* 0x0000d800ff007b82 */ /* 0x000e220000000800 */
[----:B------:R-:W0:Y:S02]  /*0020*/  LDCU UR7, c[0x0][0x398] ;  /* 0x00007300ff0777ac */ /* 0x000e240008000800 */
[----:B0-----:R-:W-:-:S13]  /*0030*/  ISETP.GT.U32.AND P0, PT, R0, UR7, PT ;  /* 0x0000000700007c0c */ /* 0x001fda000bf04070 */
[----:B------:R-:W-:Y:S05]  /*0040*/  @P0 EXIT ;  /* 0x000000000000094d */ /* 0x000fea0003800000 */
[----:B------:R-:W0:Y:S01]  /*0050*/  I2F.U32.RP R4, R0 ;  /* 0x0000000000047306 */ /* 0x000e220000209000 */
[----:B------:R-:W1:Y:S01]  /*0060*/  S2R R9, SR_TID.Y ;  /* 0x0000000000097919 */ /* 0x000e620000002200 */
[----:B------:R-:W2:Y:S01]  /*0070*/  LDC R11, c[0x0][0x364] ;  /* 0x0000d900ff0b7b82 */ /* 0x000ea20000000800 */
[C---:B------:R-:W-:Y:S01]  /*0080*/  ISETP.NE.U32.AND P2, PT, R0.reuse, RZ, PT ;  /* 0x000000ff0000720c */ /* 0x040fe20003f45070 */
[----:B------:R-:W-:Y:S01]  /*0090*/  IMAD.MOV.U32 R19, RZ, RZ, RZ ;  /* 0x000000ffff137224 */ /* 0x000fe200078e00ff */
[----:B------:R-:W3:Y:S01]  /*00a0*/  S2R R8, SR_TID.X ;  /* 0x0000000000087919 */ /* 0x000ee20000002100 */
[----:B------:R-:W-:Y:S02]  /*00b0*/  LOP3.LUT R20, R0, 0x7, RZ, 0xc0, !PT ;  /* 0x0000000700147812 */ /* 0x000fe400078ec0ff */
[----:B------:R-:W-:Y:S02]  /*00c0*/  MOV R15, RZ ;  /* 0x000000ff000f7202 */ /* 0x000fe40000000f00 */
[----:B------:R-:W1:Y:S01]  /*00d0*/  S2UR UR4, SR_CTAID.Y ;  /* 0x00000000000479c3 */ /* 0x000e620000002600 */
[----:B0-----:R-:W0:Y:S07]  /*00e0*/  MUFU.RCP R4, R4 ;  /* 0x0000000400047308 */ /* 0x001e2e0000001000 */
[----:B------:R-:W4:Y:S08]  /*00f0*/  S2UR UR5, SR_CgaCtaId ;  /* 0x00000000000579c3 */ /* 0x000f300000008800 */
[----:B------:R-:W5:Y:S01]  /*0100*/  S2UR UR6, SR_CTAID.X ;  /* 0x00000000000679c3 */ /* 0x000f620000002500 */
[----:B0-----:R-:W-:Y:S01]  /*0110*/  IADD3 R2, PT, PT, R4, 0xffffffe, RZ ;  /* 0x0ffffffe04027810 */ /* 0x001fe20007ffe0ff */
[----:B--2---:R-:W-:-:S02]  /*0120*/  IMAD R4, R0, R11, RZ ;  /* 0x0000000b00047224 */ /* 0x004fc400078e02ff */
[----:B-1----:R-:W-:Y:S01]  /*0130*/  IMAD R13, R11, UR4, R9 ;  /* 0x000000040b0d7c24 */ /* 0x002fe2000f8e0209 */
[----:B------:R0:W1:Y:S01]  /*0140*/  F2I.FTZ.U32.TRUNC.NTZ R3, R2 ;  /* 0x0000000200037305 */ /* 0x000062000021f000 */
[----:B------:R-:W-:Y:S01]  /*0150*/  UMOV UR4, 0x400 ;  /* 0x0000040000047882 */ /* 0x000fe20000000000 */
[----:B------:R-:W-:Y:S01]  /*0160*/  SHF.L.U32 R17, R4, 0x2, RZ ;  /* 0x0000000204117819 */ /* 0x000fe200000006ff */
[--C-:B---3--:R-:W-:Y:S02]  /*0170*/  IMAD R13, R13, UR7, R8.reuse ;  /* 0x000000070d0d7c24 */ /* 0x108fe4000f8e0208 */
[----:B------:R-:W-:Y:S01]  /*0180*/  IMAD R12, R11, R9, R8 ;  /* 0x000000090b0c7224 */ /* 0x000fe200078e0208 */
[----:B----4-:R-:W-:Y:S01]  /*0190*/  ULEA UR4, UR5, UR4, 0x18 ;  /* 0x0000000405047291 */ /* 0x010fe2000f8ec0ff */
[----:B------:R-:W-:Y:S02]  /*01a0*/  IMAD R16, R8, 0x4, R17 ;  /* 0x0000000408107824 */ /* 0x000fe400078e0211 */
[----:B0-----:R-:W-:-:S03]  /*01b0*/  HFMA2 R2, -RZ, RZ, 0, 0 ;  /* 0x00000000ff027431 */ /* 0x001fc600000001ff */
[----:B------:R-:W-:Y:S01]  /*01c0*/  VIADD R17, R17, UR4 ;  /* 0x0000000411117c36 */ /* 0x000fe20008000000 */
[----:B------:R-:W-:Y:S01]  /*01d0*/  LEA R14, R12, UR4, 0x2 ;  /* 0x000000040c0e7c11 */ /* 0x000fe2000f8e10ff */
[----:B-1----:R-:W-:Y:S01]  /*01e0*/  IMAD.MOV R5, RZ, RZ, -R3 ;  /* 0x000000ffff057224 */ /* 0x002fe200078e0a03 */
[----:B------:R-:W-:-:S03]  /*01f0*/  IADD3 R16, PT, PT, R16, UR4, RZ ;  /* 0x0000000410107c10 */ /* 0x000fc6000fffe0ff */
[----:B------:R-:W-:-:S04]  /*0200*/  IMAD R5, R5, R0, RZ ;  /* 0x0000000005057224 */ /* 0x000fc800078e02ff */
[----:B------:R-:W-:-:S04]  /*0210*/  IMAD.HI.U32 R3, R3, R5, R2 ;  /* 0x0000000503037227 */ /* 0x000fc800078e0002 */
[----:B-----5:R-:W-:Y:S02]  /*0220*/  IMAD R5, R0, UR6, R13 ;  /* 0x0000000600057c24 */ /* 0x020fe4000f8e020d */
[----:B------:R-:W-:Y:S02]  /*0230*/  IMAD.HI.U32 R10, R3, UR7, RZ ;  /* 0x00000007030a7c27 */ /* 0x000fe4000f8e00ff */
[----:B------:R-:W0:Y:S02]  /*0240*/  LDC.64 R2, c[0x0][0x390] ;  /* 0x0000e400ff027b82 */ /* 0x000e240000000a00 */
[----:B------:R-:W-:-:S04]  /*0250*/  IMAD.MOV R7, RZ, RZ, -R10 ;  /* 0x000000ffff077224 */ /* 0x000fc800078e0a0a */
[----:B------:R-:W-:Y:S01]  /*0260*/  IMAD R7, R0, R7, UR7 ;  /* 0x0000000700077e24 */ /* 0x000fe2000f8e0207 */
[----:B------:R-:W1:Y:S04]  /*0270*/  LDCU.64 UR6, c[0x0][0x358] ;  /* 0x00006b00ff0677ac */ /* 0x000e680008000a00 */
[----:B------:R-:W-:-:S13]  /*0280*/  ISETP.GE.U32.AND P0, PT, R7, R0, PT ;  /* 0x000000000700720c */ /* 0x000fda0003f06070 */
[-C--:B------:R-:W-:Y:S01]  /*0290*/  @P0 IADD3 R7, PT, PT, R7, -R0.reuse, RZ ;  /* 0x8000000007070210 */ /* 0x080fe20007ffe0ff */
[----:B------:R-:W-:Y:S02]  /*02a0*/  @P0 VIADD R10, R10, 0x1 ;  /* 0x000000010a0a0836 */ /* 0x000fe40000000000 */
[----:B0-----:R-:W-:Y:S01]  /*02b0*/  IMAD.WIDE R2, R5, 0x4, R2 ;  /* 0x0000000405027825 */ /* 0x001fe200078e0202 */
[----:B------:R-:W-:-:S13]  /*02c0*/  ISETP.GE.U32.AND P1, PT, R7, R0, PT ;  /* 0x000000000700720c */ /* 0x000fda0003f26070 */
[----:B------:R-:W-:Y:S02]  /*02d0*/  @P1 IADD3 R10, PT, PT, R10, 0x1, RZ ;  /* 0x000000010a0a1810 */ /* 0x000fe40007ffe0ff */
[----:B-1----:R-:W-:-:S07]  /*02e0*/  @!P2 LOP3.LUT R10, RZ, R0, RZ, 0x33, !PT ;  /* 0x00000000ff0aa212 */ /* 0x002fce00078e33ff */
.L_x_5:
[----:B0-----:R-:W0:Y:S01]  /*02f0*/  LDC.64 R6, c[0x0][0x380] ;  /* 0x0000e000ff067b82 */ /* 0x001e220000000a00 */
[----:B------:R-:W-:-:S07]  /*0300*/  IMAD.IADD R21, R13, 0x1, R15 ;  /* 0x000000010d157824 */ /* 0x000fce00078e020f */
[----:B-1----:R-:W1:Y:S01]  /*0310*/  LDC.64 R4, c[0x0][0x388] ;  /* 0x0000e200ff047b82 */ /* 0x002e620000000a00 */
[----:B0-----:R-:W-:-:S04]  /*0320*/  IMAD.WIDE R6, R21, 0x4, R6 ;  /* 0x0000000415067825 */ /* 0x001fc800078e0206 */
[----:B-1----:R-:W-:Y:S02]  /*0330*/  IMAD.WIDE R4, R21, 0x4, R4 ;  /* 0x0000000415047825 */ /* 0x002fe400078e0204 */
[----:B------:R0:W2:Y:S04]  /*0340*/  LDG.E R21, desc[UR6][R6.64] ;  /* 0x0000000606157981 */ /* 0x0000a8000c1e1900 */
[----:B------:R-:W3:Y:S01]  /*0350*/  LDG.E R4, desc[UR6][R4.64] ;  /* 0x0000000604047981 */ /* 0x000ee2000c1e1900 */
[C---:B------:R-:W-:Y:S01]  /*0360*/  ISETP.GE.U32.AND P1, PT, R0.reuse, 0x8, PT ;  /* 0x000000080000780c */ /* 0x040fe20003f26070 */
[----:B------:R-:W-:Y:S01]  /*0370*/  IMAD.IADD R15, R0, 0x1, R15 ;  /* 0x00000001000f7824 */ /* 0x000fe200078e020f */
[----:B------:R-:W-:Y:S02]  /*0380*/  LEA R23, R12, R17, 0x2 ;  /* 0x000000110c177211 */ /* 0x000fe400078e10ff */
[----:B0-----:R-:W-:-:S02]  /*0390*/  MOV R7, RZ ;  /* 0x000000ff00077202 */ /* 0x001fc40000000f00 */
[----:B------:R-:W-:Y:S01]  /*03a0*/  ISETP.GE.U32.AND P0, PT, R15, R10, PT ;  /* 0x0000000a0f00720c */ /* 0x000fe20003f06070 */
[----:B--2---:R0:W-:Y:S04]  /*03b0*/  STS [R14], R21 ;  /* 0x000000150e007388 */ /* 0x0041e80000000800 */
[----:B---3--:R0:W-:Y:S01]  /*03c0*/  STS [R23], R4 ;  /* 0x0000000417007388 */ /* 0x0081e20000000800 */
[----:B------:R-:W-:Y:S06]  /*03d0*/  BAR.SYNC.DEFER_BLOCKING 0x0 ;  /* 0x0000000000007b1d */ /* 0x000fec0000010000 */
[----:B------:R-:W-:Y:S05]  /*03e0*/  @!P1 BRA `(.L_x_0) ;  /* 0x0000000000c09947 */ /* 0x000fea0003800000 */
[C---:B------:R-:W-:Y:S01]  /*03f0*/  LOP3.LUT R6, R0.reuse, 0xfffffff8, RZ, 0xc0, !PT ;  /* 0xfffffff800067812 */ /* 0x040fe200078ec0ff */
[----:B0-----:R-:W-:Y:S01]  /*0400*/  IMAD.MOV.U32 R4, RZ, RZ, R16 ;  /* 0x000000ffff047224 */ /* 0x001fe200078e0010 */
[----:B------:R-:W-:Y:S02]  /*0410*/  LEA R5, R9, UR4, 0x2 ;  /* 0x0000000409057c11 */ /* 0x000fe4000f8e10ff */
[----:B------:R-:W-:Y:S02]  /*0420*/  LOP3.LUT R7, R0, 0x7f8, RZ, 0xc0, !PT ;  /* 0x000007f800077812 */ /* 0x000fe400078ec0ff */
[----:B------:R-:W-:-:S07]  /*0430*/  IADD3 R6, PT, PT, -R6, RZ, RZ ;  /* 0x000000ff06067210 */ /* 0x000fce0007ffe1ff */
.L_x_1:
[----:B------:R-:W-:Y:S01]  /*0440*/  LEA R25, R0, R5, 0x2 ;  /* 0x0000000500197211 */ /* 0x000fe200078e10ff */
[C---:B------:R-:W-:Y:S01]  /*0450*/  IMAD R28, R11.reuse, 0x4, R4 ;  /* 0x000000040b1c7824 */ /* 0x040fe200078e0204 */
[----:B------:R0:W-:Y:S01]  /*0460*/  LDS R22, [R5] ;  /* 0x0000000005167984 */ /* 0x0001e20000000800 */
[----:B------:R-:W-:Y:S02]  /*0470*/  IADD3 R6, PT, PT, R6, 0x8, RZ ;  /* 0x0000000806067810 */ /* 0x000fe40007ffe0ff */
[----:B------:R-:W-:Y:S01]  /*0480*/  LEA R29, R0, R25, 0x2 ;  /* 0x00000019001d7211 */ /* 0x000fe200078e10ff */
[----:B------:R1:W2:Y:S01]  /*0490*/  LDS R23, [R4] ;  /* 0x0000000004177984 */ /* 0x0002a20000000800 */
[----:B------:R-:W-:Y:S02]  /*04a0*/  LEA R24, R11, R28, 0x2 ;  /* 0x0000001c0b187211 */ /* 0x000fe400078e10ff */
[----:B------:R-:W-:Y:S01]  /*04b0*/  ISETP.NE.AND P1, PT, R6, RZ, PT ;  /* 0x000000ff0600720c */ /* 0x000fe20003f25270 */
[----:B------:R-:W-:Y:S01]  /*04c0*/  LDS R21, [R25] ;  /* 0x0000000019157984 */ /* 0x000fe20000000800 */
[----:B0-----:R-:W-:-:S03]  /*04d0*/  LEA R5, R0, R5, 0x5 ;  /* 0x0000000500057211 */ /* 0x001fc600078e28ff */
[----:B------:R-:W0:Y:S01]  /*04e0*/  LDS R18, [R28] ;  /* 0x000000001c127984 */ /* 0x000e220000000800 */
[----:B-1----:R-:W-:Y:S02]  /*04f0*/  IMAD R4, R11, 0x20, R4 ;  /* 0x000000200b047824 */ /* 0x002fe400078e0204 */
[----:B--2---:R-:W-:Y:S02]  /*0500*/  FFMA R26, R22, R23, R19 ;  /* 0x00000017161a7223 */ /* 0x004fe40000000013 */
[----:B------:R1:W-:Y:S04]  /*0510*/  LDS R22, [R29] ;  /* 0x000000001d167984 */ /* 0x0003e80000000800 */
[----:B------:R-:W2:Y:S01]  /*0520*/  LDS R19, [R24] ;  /* 0x0000000018137984 */ /* 0x000ea20000000800 */
[----:B0-----:R-:W-:Y:S01]  /*0530*/  FFMA R27, R21, R18, R26 ;  /* 0x00000012151b7223 */ /* 0x001fe2000000001a */
[----:B------:R-:W-:Y:S01]  /*0540*/  LEA R26, R11, R24, 0x2 ;  /* 0x000000180b1a7211 */ /* 0x000fe200078e10ff */
[----:B-1----:R-:W-:-:S04]  /*0550*/  IMAD R29, R0, 0x4, R29 ;  /* 0x00000004001d7824 */ /* 0x002fc800078e021d */
[C---:B------:R-:W-:Y:S01]  /*0560*/  IMAD R18, R11.reuse, 0x4, R26 ;  /* 0x000000040b127824 */ /* 0x040fe200078e021a */
[----:B------:R-:W-:Y:S01]  /*0570*/  LEA R21, R0, R29, 0x2 ;  /* 0x0000001d00157211 */ /* 0x000fe200078e10ff */
[----:B------:R-:W-:Y:S04]  /*0580*/  LDS R23, [R29] ;  /* 0x000000001d177984 */ /* 0x000fe80000000800 */
[----:B------:R-:W0:Y:S04]  /*0590*/  LDS R26, [R26] ;  /* 0x000000001a1a7984 */ /* 0x000e280000000800 */
[----:B------:R-:W-:Y:S04]  /*05a0*/  LDS R28, [R21] ;  /* 0x00000000151c7984 */ /* 0x000fe80000000800 */
[----:B------:R1:W3:Y:S02]  /*05b0*/  LDS R25, [R18] ;  /* 0x0000000012197984 */ /* 0x0002e40000000800 */
[----:B-1----:R-:W-:Y:S01]  /*05c0*/  LEA R18, R11, R18, 0x2 ;  /* 0x000000120b127211 */ /* 0x002fe200078e10ff */
[----:B--2---:R-:W-:Y:S01]  /*05d0*/  FFMA R22, R22, R19, R27 ;  /* 0x0000001316167223 */ /* 0x004fe2000000001b */
[----:B------:R-:W-:-:S05]  /*05e0*/  LEA R27, R0, R21, 0x2 ;  /* 0x00000015001b7211 */ /* 0x000fca00078e10ff */
[----:B------:R-:W-:Y:S01]  /*05f0*/  LDS R24, [R27] ;  /* 0x000000001b187984 */ /* 0x000fe20000000800 */
[----:B0-----:R-:W-:Y:S01]  /*0600*/  FFMA R19, R23, R26, R22 ;  /* 0x0000001a17137223 */ /* 0x001fe20000000016 */
[C---:B------:R-:W-:Y:S02]  /*0610*/  LEA R26, R11.reuse, R18, 0x2 ;  /* 0x000000120b1a7211 */ /* 0x040fe400078e10ff */
[----:B------:R-:W0:Y:S03]  /*0620*/  LDS R23, [R18] ;  /* 0x0000000012177984 */ /* 0x000e260000000800 */
[----:B------:R-:W-:Y:S02]  /*0630*/  IMAD R29, R11, 0x4, R26 ;  /* 0x000000040b1d7824 */ /* 0x000fe400078e021a */
[----:B---3--:R-:W-:Y:S01]  /*0640*/  FFMA R19, R28, R25, R19 ;  /* 0x000000191c137223 */ /* 0x008fe20000000013 */
[C---:B------:R-:W-:Y:S01]  /*0650*/  IMAD R25, R0.reuse, 0x4, R27 ;  /* 0x0000000400197824 */ /* 0x040fe200078e021b */
[----:B------:R-:W-:Y:S04]  /*0660*/  LDS R26, [R26] ;  /* 0x000000001a1a7984 */ /* 0x000fe80000000800 */
[----:B------:R-:W-:Y:S01]  /*0670*/  LEA R21, R0, R25, 0x2 ;  /* 0x0000001900157211 */ /* 0x000fe200078e10ff */
[----:B------:R-:W1:Y:S04]  /*0680*/  LDS R22, [R25] ;  /* 0x0000000019167984 */ /* 0x000e680000000800 */
[----:B------:R-:W-:Y:S04]  /*0690*/  LDS R28, [R21] ;  /* 0x00000000151c7984 */ /* 0x000fe80000000800 */
[----:B------:R-:W2:Y:S01]  /*06a0*/  LDS R29, [R29] ;  /* 0x000000001d1d7984 */ /* 0x000ea20000000800 */
[----:B0-----:R-:W-:-:S04]  /*06b0*/  FFMA R19, R24, R23, R19 ;  /* 0x0000001718137223 */ /* 0x001fc80000000013 */
[----:B-1----:R-:W-:-:S04]  /*06c0*/  FFMA R19, R22, R26, R19 ;  /* 0x0000001a16137223 */ /* 0x002fc80000000013 */
[----:B--2---:R-:W-:Y:S01]  /*06d0*/  FFMA R19, R28, R29, R19 ;  /* 0x0000001d1c137223 */ /* 0x004fe20000000013 */
[----:B------:R-:W-:Y:S06]  /*06e0*/  @P1 BRA `(.L_x_1) ;  /* 0xfffffffc00541947 */ /* 0x000fec000383ffff */
.L_x_0:
[----:B------:R-:W-:-:S13]  /*06f0*/  ISETP.NE.AND P1, PT, R20, RZ, PT ;  /* 0x000000ff1400720c */ /* 0x000fda0003f25270 */
[----:B------:R-:W-:Y:S05]  /*0700*/  @!P1 BRA `(.L_x_2) ;  /* 0x0000000000d49947 */ /* 0x000fea0003800000 */
[----:B0-----:R-:W-:Y:S02]  /*0710*/  IADD3 R4, PT, PT, R20, -0x1, RZ ;  /* 0xffffffff14047810 */ /* 0x001fe40007ffe0ff */
[----:B------:R-:W-:Y:S02]  /*0720*/  LOP3.LUT P2, R26, R0, 0x3, RZ, 0xc0, !PT ;  /* 0x00000003001a7812 */ /* 0x000fe4000784c0ff */
[----:B------:R-:W-:-:S13]  /*0730*/  ISETP.GE.U32.AND P1, PT, R4, 0x3, PT ;  /* 0x000000030400780c */ /* 0x000fda0003f26070 */
[----:B------:R-:W-:Y:S05]  /*0740*/  @!P1 BRA `(.L_x_3) ;  /* 0x00000000005c9947 */ /* 0x000fea0003800000 */
[C---:B------:R-:W-:Y:S02]  /*0750*/  IMAD R4, R7.reuse, R0, R9 ;  /* 0x0000000007047224 */ /* 0x040fe400078e0209 */
[C---:B------:R-:W-:Y:S02]  /*0760*/  IMAD R6, R7.reuse, R11, R8 ;  /* 0x0000000b07067224 */ /* 0x040fe400078e0208 */
[----:B------:R-:W-:Y:S01]  /*0770*/  VIADD R7, R7, 0x4 ;  /* 0x0000000407077836 */ /* 0x000fe20000000000 */
[----:B------:R-:W-:Y:S02]  /*0780*/  LEA R23, R4, UR4, 0x2 ;  /* 0x0000000404177c11 */ /* 0x000fe4000f8e10ff */
[----:B------:R-:W-:-:S03]  /*0790*/  LEA R22, R6, R17, 0x2 ;  /* 0x0000001106167211 */ /* 0x000fc600078e10ff */
[C---:B------:R-:W-:Y:S01]  /*07a0*/  IMAD R25, R0.reuse, 0x4, R23 ;  /* 0x0000000400197824 */ /* 0x040fe200078e0217 */
[C---:B------:R-:W-:Y:S01]  /*07b0*/  LEA R24, R11.reuse, R22, 0x2 ;  /* 0x000000160b187211 */ /* 0x040fe200078e10ff */
[----:B------:R-:W-:Y:S03]  /*07c0*/  LDS R4, [R23] ;  /* 0x0000000017047984 */ /* 0x000fe60000000800 */
[C---:B------:R-:W-:Y:S01]  /*07d0*/  LEA R27, R0.reuse, R25, 0x2 ;  /* 0x00000019001b7211 */ /* 0x040fe200078e10ff */
[----:B------:R0:W1:Y:S01]  /*07e0*/  LDS R5, [R22] ;  /* 0x0000000016057984 */ /* 0x0000620000000800 */
[C---:B------:R-:W-:Y:S02]  /*07f0*/  IMAD R28, R11.reuse, 0x4, R24 ;  /* 0x000000040b1c7824 */ /* 0x040fe400078e0218 */
[----:B------:R-:W-:Y:S01]  /*0800*/  LEA R29, R0, R27, 0x2 ;  /* 0x0000001b001d7211 */ /* 0x000fe200078e10ff */
[----:B------:R-:W-:Y:S04]  /*0810*/  LDS R18, [R25] ;  /* 0x0000000019127984 */ /* 0x000fe80000000800 */
[----:B------:R-:W2:Y:S01]  /*0820*/  LDS R21, [R24] ;  /* 0x0000000018157984 */ /* 0x000ea20000000800 */
[----:B0-----:R-:W-:-:S03]  /*0830*/  LEA R22, R11, R28, 0x2 ;  /* 0x0000001c0b167211 */ /* 0x001fc600078e10ff */
[----:B------:R-:W-:Y:S04]  /*0840*/  LDS R6, [R27] ;  /* 0x000000001b067984 */ /* 0x000fe80000000800 */
[----:B------:R-:W0:Y:S04]  /*0850*/  LDS R28, [R28] ;  /* 0x000000001c1c7984 */ /* 0x000e280000000800 */
[----:B------:R-:W-:Y:S04]  /*0860*/  LDS R29, [R29] ;  /* 0x000000001d1d7984 */ /* 0x000fe80000000800 */
[----:B------:R-:W3:Y:S01]  /*0870*/  LDS R22, [R22] ;  /* 0x0000000016167984 */ /* 0x000ee20000000800 */
[----:B-1----:R-:W-:-:S04]  /*0880*/  FFMA R5, R4, R5, R19 ;  /* 0x0000000504057223 */ /* 0x002fc80000000013 */
[----:B--2---:R-:W-:-:S04]  /*0890*/  FFMA R5, R18, R21, R5 ;  /* 0x0000001512057223 */ /* 0x004fc80000000005 */
[----:B0-----:R-:W-:-:S04]  /*08a0*/  FFMA R5, R6, R28, R5 ;  /* 0x0000001c06057223 */ /* 0x001fc80000000005 */
[----:B---3--:R-:W-:-:S07]  /*08b0*/  FFMA R19, R29, R22, R5 ;  /* 0x000000161d137223 */ /* 0x008fce0000000005 */
.L_x_3:
[----:B------:R-:W-:Y:S05]  /*08c0*/  @!P2 BRA `(.L_x_2) ;  /* 0x000000000064a947 */ /* 0x000fea0003800000 */
[----:B------:R-:W-:Y:S02]  /*08d0*/  ISETP.NE.AND P1, PT, R26, 0x1, PT ;  /* 0x000000011a00780c */ /* 0x000fe40003f25270 */
[----:B------:R-:W-:-:S04]  /*08e0*/  LOP3.LUT R4, R0, 0x1, RZ, 0xc0, !PT ;  /* 0x0000000100047812 */ /* 0x000fc800078ec0ff */
[----:B------:R-:W-:-:S07]  /*08f0*/  ISETP.NE.U32.AND P2, PT, R4, 0x1, PT ;  /* 0x000000010400780c */ /* 0x000fce0003f45070 */
[----:B------:R-:W-:Y:S06]  /*0900*/  @!P1 BRA `(.L_x_4) ;  /* 0x0000000000349947 */ /* 0x000fec0003800000 */
[C---:B------:R-:W-:Y:S02]  /*0910*/  IMAD R6, R7.reuse, R11, R8 ;  /* 0x0000000b07067224 */ /* 0x040fe400078e0208 */
[C---:B------:R-:W-:Y:S01]  /*0920*/  IMAD R4, R7.reuse, R0, R9 ;  /* 0x0000000007047224 */ /* 0x040fe200078e0209 */
[----:B------:R-:W-:Y:S02]  /*0930*/  IADD3 R7, PT, PT, R7, 0x2, RZ ;  /* 0x0000000207077810 */ /* 0x000fe40007ffe0ff */
[----:B------:R-:W-:Y:S02]  /*0940*/  LEA R6, R6, R17, 0x2 ;  /* 0x0000001106067211 */ /* 0x000fe400078e10ff */
[----:B------:R-:W-:-:S03]  /*0950*/  LEA R5, R4, UR4, 0x2 ;  /* 0x0000000404057c11 */ /* 0x000fc6000f8e10ff */
[----:B------:R-:W-:Y:S01]  /*0960*/  IMAD R22, R11, 0x4, R6 ;  /* 0x000000040b167824 */ /* 0x000fe200078e0206 */
[----:B------:R-:W-:Y:S01]  /*0970*/  LEA R18, R0, R5, 0x2 ;  /* 0x0000000500127211 */ /* 0x000fe200078e10ff */
[----:B------:R-:W-:Y:S04]  /*0980*/  LDS R4, [R5] ;  /* 0x0000000005047984 */ /* 0x000fe80000000800 */
[----:B------:R-:W0:Y:S04]  /*0990*/  LDS R6, [R6] ;  /* 0x0000000006067984 */ /* 0x000e280000000800 */
[----:B------:R-:W-:Y:S04]  /*09a0*/  LDS R21, [R18] ;  /* 0x0000000012157984 */ /* 0x000fe80000000800 */
[----:B------:R-:W1:Y:S01]  /*09b0*/  LDS R22, [R22] ;  /* 0x0000000016167984 */ /* 0x000e620000000800 */
[----:B0-----:R-:W-:-:S04]  /*09c0*/  FFMA R4, R4, R6, R19 ;  /* 0x0000000604047223 */ /* 0x001fc80000000013 */
[----:B-1----:R-:W-:-:S07]  /*09d0*/  FFMA R19, R21, R22, R4 ;  /* 0x0000001615137223 */ /* 0x002fce0000000004 */
.L_x_4:
[----:B------:R-:W-:Y:S05]  /*09e0*/  @P2 BRA `(.L_x_2) ;  /* 0x00000000001c2947 */ /* 0x000fea0003800000 */
[-C--:B------:R-:W-:Y:S02]  /*09f0*/  IMAD R4, R0, R7.reuse, R9 ;  /* 0x0000000700047224 */ /* 0x080fe400078e0209 */
[----:B------:R-:W-:-:S03]  /*0a00*/  IMAD R6, R11, R7, R8 ;  /* 0x000000070b067224 */ /* 0x000fc600078e0208 */
[----:B------:R-:W-:Y:S02]  /*0a10*/  LEA R4, R4, UR4, 0x2 ;  /* 0x0000000404047c11 */ /* 0x000fe4000f8e10ff */
[----:B------:R-:W-:-:S04]  /*0a20*/  LEA R6, R6, R17, 0x2 ;  /* 0x0000001106067211 */ /* 0x000fc800078e10ff */
[----:B------:R-:W-:Y:S04]  /*0a30*/  LDS R4, [R4] ;  /* 0x0000000004047984 */ /* 0x000fe80000000800 */
[----:B------:R-:W0:Y:S02]  /*0a40*/  LDS R6, [R6] ;  /* 0x0000000006067984 */ /* 0x000e240000000800 */
[----:B0-----:R-:W-:-:S07]  /*0a50*/  FFMA R19, R4, R6, R19 ;  /* 0x0000000604137223 */ /* 0x001fce0000000013 */
.L_x_2:
[----:B------:R-:W-:Y:S06]  /*0a60*/  BAR.SYNC.DEFER_BLOCKING 0x0 ;  /* 0x0000000000007b1d */ /* 0x000fec0000010000 */
[----:B------:R1:W-:Y:S01]  /*0a70*/  STG.E desc[UR6][R2.64], R19 ;  /* 0x0000001302007986 */ /* 0x0003e2000c101906 */
[----:B------:R-:W-:Y:S05]  /*0a80*/  @!P0 BRA `(.L_x_5) ;  /* 0xfffffff800188947 */ /* 0x000fea000383ffff */
[----:B------:R-:W-:Y:S05]  /*0a90*/  EXIT ;  /* 0x000000000000794d */ /* 0x000fea0003800000 */
.L_x_6:
[----:B------:R-:W-:-:S00]  /*0aa0*/  BRA `(.L_x_6) ;  /* 0xfffffffc00fc7947 */ /* 0x000fc0000383ffff */
[----:B------:R-:W-:-:S00]  /*0ab0*/  NOP ;  /* 0x0000000000007918 */ /* 0x000fc00000000000 */
        /* <DEDUP_REMOVED lines=12> */
.L_x_19:


//--------------------- .text._Z9MyKernel2PfS_S_i --------------------------
	.section	.text._Z9MyKernel2PfS_S_i,"ax",@progbits
	.align	128
        .global         _Z9MyKernel2PfS_S_i
        .type           _Z9MyKernel2PfS_S_i,@function
        .size           _Z9MyKernel2PfS_S_i,(.L_x_20 - _Z9MyKernel2PfS_S_i)
        .other          _Z9MyKernel2PfS_S_i,@"STO_CUDA_ENTRY STV_DEFAULT"
_Z9MyKernel2PfS_S_i:
.text._Z9MyKernel2PfS_S_i:
[----:B------:R-:W-:Y:S08]  /*0000*/  LDC R1, c[0x0][0x37c] ;  /* 0x0000df00ff017b82 */ /* 0x000ff00000000800 */
[----:B------:R-:W0:Y:S01]  /*0010*/  LDC R12, c[0x0][0x398] ;  /* 0x0000e600ff0c7b82 */ /* 0x000e220000000800 */
[----:B------:R-:W0:Y:S02]  /*0020*/  LDCU UR10, c[0x0][0x360] ;  /* 0x00006c00ff0a77ac */ /* 0x000e240008000800 */
[----:B0-----:R-:W-:-:S13]  /*0030*/  ISETP.LT.U32.AND P0, PT, R12, UR10, PT ;  /* 0x0000000a0c007c0c */ /* 0x001fda000bf01070 */
[----:B------:R-:W-:Y:S05]  /*0040*/  @P0 EXIT ;  /* 0x000000000000094d */ /* 0x000fea0003800000 */
[----:B------:R-:W0:Y:S01]  /*0050*/  I2F.U32.RP R6, UR10 ;  /* 0x0000000a00067d06 */ /* 0x000e220008209000 */
[----:B------:R-:W1:Y:S01]  /*0060*/  S2R R0, SR_TID.Y ;  /* 0x0000000000007919 */ /* 0x000e620000002200 */
[----:B------:R-:W1:Y:S01]  /*0070*/  S2UR UR4, SR_CTAID.Y ;  /* 0x00000000000479c3 */ /* 0x000e620000002600 */
[----:B------:R-:W-:Y:S01]  /*0080*/  ISETP.NE.U32.AND P2, PT, RZ, UR10, PT ;  /* 0x0000000aff007c0c */ /* 0x000fe2000bf45070 */
[----:B------:R-:W-:Y:S01]  /*0090*/  IMAD.MOV.U32 R13, RZ, RZ, RZ ;  /* 0x000000ffff0d7224 */ /* 0x000fe200078e00ff */
[----:B------:R-:W2:Y:S01]  /*00a0*/  S2R R4, SR_TID.X ;  /* 0x0000000000047919 */ /* 0x000ea20000002100 */
[----:B------:R-:W-:Y:S01]  /*00b0*/  ULOP3.LUT UR8, UR10, 0x7, URZ, 0xc0, !UPT ;  /* 0x000000070a087892 */ /* 0x000fe2000f8ec0ff */
[----:B------:R-:W3:Y:S01]  /*00c0*/  LDCU.64 UR12, c[0x0][0x358] ;  /* 0x00006b00ff0c77ac */ /* 0x000ee20008000a00 */
[----:B------:R-:W4:Y:S02]  /*00d0*/  S2R R10, SR_CTAID.X ;  /* 0x00000000000a7919 */ /* 0x000f240000002500 */
[----:B------:R-:W5:Y:S01]  /*00e0*/  S2UR UR6, SR_CgaCtaId ;  /* 0x00000000000679c3 */ /* 0x000f620000008800 */
[----:B0-----:R-:W0:Y:S02]  /*00f0*/  MUFU.RCP R6, R6 ;  /* 0x0000000600067308 */ /* 0x001e240000001000 */
[----:B0-----:R-:W-:-:S06]  /*0100*/  IADD3 R2, PT, PT, R6, 0xffffffe, RZ ;  /* 0x0ffffffe06027810 */ /* 0x001fcc0007ffe0ff */
[----:B------:R0:W3:Y:S02]  /*0110*/  F2I.FTZ.U32.TRUNC.NTZ R3, R2 ;  /* 0x0000000200037305 */ /* 0x0000e4000021f000 */
[----:B0-----:R-:W-:Y:S01]  /*0120*/  HFMA2 R2, -RZ, RZ, 0, 0 ;  /* 0x00000000ff027431 */ /* 0x001fe200000001ff */
[----:B---3--:R-:W-:-:S05]  /*0130*/  IADD3 R5, PT, PT, RZ, -R3, RZ ;  /* 0x80000003ff057210 */ /* 0x008fca0007ffe0ff */
[----:B------:R-:W-:-:S04]  /*0140*/  IMAD R5, R5, UR10, RZ ;  /* 0x0000000a05057c24 */ /* 0x000fc8000f8e02ff */
[----:B------:R-:W-:Y:S02]  /*0150*/  IMAD.HI.U32 R3, R3, R5, R2 ;  /* 0x0000000503037227 */ /* 0x000fe400078e0002 */
[----:B------:R-:W1:Y:S04]  /*0160*/  LDC R5, c[0x0][0x364] ;  /* 0x0000d900ff057b82 */ /* 0x000e680000000800 */
[----:B------:R-:W-:-:S04]  /*0170*/  IMAD.HI.U32 R6, R3, R12, RZ ;  /* 0x0000000c03067227 */ /* 0x000fc800078e00ff */
[----:B------:R-:W-:-:S04]  /*0180*/  IMAD.MOV R3, RZ, RZ, -R6 ;  /* 0x000000ffff037224 */ /* 0x000fc800078e0a06 */
[----:B------:R-:W-:Y:S02]  /*0190*/  IMAD R8, R3, UR10, R12 ;  /* 0x0000000a03087c24 */ /* 0x000fe4000f8e020c */
[----:B------:R-:W0:Y:S03]  /*01a0*/  LDC.64 R2, c[0x0][0x390] ;  /* 0x0000e400ff027b82 */ /* 0x000e260000000a00 */
[----:B------:R-:W-:Y:S01]  /*01b0*/  ISETP.GE.U32.AND P0, PT, R8, UR10, PT ;  /* 0x0000000a08007c0c */ /* 0x000fe2000bf06070 */
[----:B-1----:R-:W-:Y:S01]  /*01c0*/  IMAD R7, R5, UR4, R0 ;  /* 0x0000000405077c24 */ /* 0x002fe2000f8e0200 */
[----:B------:R-:W-:Y:S02]  /*01d0*/  UMOV UR4, 0x400 ;  /* 0x0000040000047882 */ /* 0x000fe40000000000 */
[----:B-----5:R-:W-:Y:S01]  /*01e0*/  ULEA UR6, UR6, UR4, 0x18 ;  /* 0x0000000406067291 */ /* 0x020fe2000f8ec0ff */
[----:B--2---:R-:W-:-:S08]  /*01f0*/  IMAD R7, R7, R12, R4 ;  /* 0x0000000c07077224 */ /* 0x004fd000078e0204 */
[----:B------:R-:W-:Y:S01]  /*0200*/  @P0 IADD3 R8, PT, PT, R8, -UR10, RZ ;  /* 0x8000000a08080c10 */ /* 0x000fe2000fffe0ff */
[----:B------:R-:W-:Y:S01]  /*0210*/  UMOV UR4, URZ ;  /* 0x000000ff00047c82 */ /* 0x000fe20008000000 */
[----:B----4-:R-:W-:Y:S01]  /*0220*/  IMAD R9, R10, UR10, R7 ;  /* 0x0000000a0a097c24 */ /* 0x010fe2000f8e0207 */
[----:B------:R-:W-:Y:S02]  /*0230*/  @P0 IADD3 R6, PT, PT, R6, 0x1, RZ ;  /* 0x0000000106060810 */ /* 0x000fe40007ffe0ff */
[----:B------:R-:W-:Y:S01]  /*0240*/  ISETP.GE.U32.AND P1, PT, R8, UR10, PT ;  /* 0x0000000a08007c0c */ /* 0x000fe2000bf26070 */
[----:B------:R-:W-:Y:S02]  /*0250*/  IMAD R8, R5, UR10, RZ ;  /* 0x0000000a05087c24 */ /* 0x000fe4000f8e02ff */
[----:B0-----:R-:W-:-:S03]  /*0260*/  IMAD.WIDE R2, R9, 0x4, R2 ;  /* 0x0000000409027825 */ /* 0x001fc600078e0202 */
[----:B------:R-:W-:Y:S01]  /*0270*/  SHF.L.U32 R11, R8, 0x2, RZ ;  /* 0x00000002080b7819 */ /* 0x000fe200000006ff */
[----:B------:R-:W-:Y:S02]  /*0280*/  IMAD R8, R10, UR10, R4 ;  /* 0x0000000a0a087c24 */ /* 0x000fe4000f8e0204 */
[----:B------:R-:W-:Y:S01]  /*0290*/  IMAD R9, R5, R0, RZ ;  /* 0x0000000005097224 */ /* 0x000fe200078e02ff */
[----:B------:R-:W-:Y:S02]  /*02a0*/  LEA R12, R4, R11, 0x2 ;  /* 0x0000000b040c7211 */ /* 0x000fe400078e10ff */
[----:B------:R-:W-:Y:S02]  /*02b0*/  IADD3 R10, PT, PT, R11, UR6, RZ ;  /* 0x000000060b0a7c10 */ /* 0x000fe4000fffe0ff */
[----:B------:R-:W-:Y:S01]  /*02c0*/  @P1 IADD3 R6, PT, PT, R6, 0x1, RZ ;  /* 0x0000000106061810 */ /* 0x000fe20007ffe0ff */
[----:B------:R-:W-:Y:S01]  /*02d0*/  VIADD R11, R12, UR6 ;  /* 0x000000060c0b7c36 */ /* 0x000fe20008000000 */
[----:B------:R-:W-:-:S07]  /*02e0*/  @!P2 LOP3.LUT R6, RZ, UR10, RZ, 0x33, !PT ;  /* 0x0000000aff06ac12 */ /* 0x000fce000f8e33ff */
.L_x_12:
[----:B0-----:R-:W0:Y:S01]  /*02f0*/  LDC.64 R16, c[0x0][0x380] ;  /* 0x0000e000ff107b82 */ /* 0x001e220000000a00 */
[----:B-1----:R-:W1:Y:S01]  /*0300*/  LDCU UR5, c[0x0][0x398] ;  /* 0x00007300ff0577ac */ /* 0x002e620008000800 */
[----:B------:R-:W-:Y:S02]  /*0310*/  IADD3 R21, PT, PT, R0, UR4, RZ ;  /* 0x0000000400157c10 */ /* 0x000fe4000fffe0ff */
[----:B------:R-:W-:-:S04]  /*0320*/  IADD3 R19, PT, PT, R7, UR4, RZ ;  /* 0x0000000407137c10 */ /* 0x000fc8000fffe0ff */
[----:B------:R-:W2:Y:S01]  /*0330*/  LDC.64 R14, c[0x0][0x388] ;  /* 0x0000e200ff0e7b82 */ /* 0x000ea20000000a00 */
[----:B-1----:R-:W-:Y:S02]  /*0340*/  IMAD R21, R21, UR5, R8 ;  /* 0x0000000515157c24 */ /* 0x002fe4000f8e0208 */
[----:B0-----:R-:W-:-:S06]  /*0350*/  IMAD.WIDE R16, R19, 0x4, R16 ;  /* 0x0000000413107825 */ /* 0x001fcc00078e0210 */
[----:B------:R-:W3:Y:S01]  /*0360*/  LDG.E R16, desc[UR12][R16.64] ;  /* 0x0000000c10107981 */ /* 0x000ee2000c1e1900 */
[----:B--2---:R-:W-:-:S06]  /*0370*/  IMAD.WIDE R14, R21, 0x4, R14 ;  /* 0x00000004150e7825 */ /* 0x004fcc00078e020e */
[----:B------:R-:W2:Y:S01]  /*0380*/  LDG.E R14, desc[UR12][R14.64] ;  /* 0x0000000c0e0e7981 */ /* 0x000ea2000c1e1900 */
[----:B------:R-:W-:-:S04]  /*0390*/  IADD3 R19, PT, PT, R9, R4, RZ ;  /* 0x0000000409137210 */ /* 0x000fc80007ffe0ff */
[C---:B------:R-:W-:Y:S01]  /*03a0*/  LEA R21, R19.reuse, UR6, 0x2 ;  /* 0x0000000613157c11 */ /* 0x040fe2000f8e10ff */
[----:B------:R-:W-:Y:S01]  /*03b0*/  IMAD R19, R19, 0x4, R10 ;  /* 0x0000000413137824 */ /* 0x000fe200078e020a */
[----:B------:R-:W-:Y:S02]  /*03c0*/  UISETP.GE.U32.AND UP0, UPT, UR10, 0x8, UPT ;  /* 0x000000080a00788c */ /* 0x000fe4000bf06070 */
[----:B------:R-:W-:Y:S01]  /*03d0*/  UIADD3 UR4, UPT, UPT, UR10, UR4, URZ ;  /* 0x000000040a047290 */ /* 0x000fe2000fffe0ff */
[----:B------:R-:W-:-:S05]  /*03e0*/  UMOV UR5, URZ ;  /* 0x000000ff00057c82 */ /* 0x000fca0008000000 */
[----:B------:R-:W-:Y:S01]  /*03f0*/  ISETP.LE.U32.AND P0, PT, R6, UR4, PT ;  /* 0x0000000406007c0c */ /* 0x000fe2000bf03070 */
[----:B---3--:R0:W-:Y:S04]  /*0400*/  STS [R21], R16 ;  /* 0x0000001015007388 */ /* 0x0081e80000000800 */
[----:B--2---:R0:W-:Y:S01]  /*0410*/  STS [R19], R14 ;  /* 0x0000000e13007388 */ /* 0x0041e20000000800 */
[----:B------:R-:W-:Y:S06]  /*0420*/  BAR.SYNC.DEFER_BLOCKING 0x0 ;  /* 0x0000000000007b1d */ /* 0x000fec0000010000 */
[----:B------:R-:W-:Y:S05]  /*0430*/  BRA.U !UP0, `(.L_x_7) ;  /* 0x0000000108ac7547 */ /* 0x000fea000b800000 */
[----:B0-----:R-:W-:Y:S01]  /*0440*/  LEA R14, R9, UR6, 0x2 ;  /* 0x00000006090e7c11 */ /* 0x001fe2000f8e10ff */
[----:B------:R-:W-:Y:S01]  /*0450*/  ULOP3.LUT UR5, UR10, 0xfffffff8, URZ, 0xc0, !UPT ;  /* 0xfffffff80a057892 */ /* 0x000fe2000f8ec0ff */
[----:B------:R-:W-:Y:S01]  /*0460*/  MOV R12, R11 ;  /* 0x0000000b000c7202 */ /* 0x000fe20000000f00 */
[----:B------:R-:W-:Y:S01]  /*0470*/  ULOP3.LUT UR7, UR10, 0x7f8, URZ, 0xc0, !UPT ;  /* 0x000007f80a077892 */ /* 0x000fe2000f8ec0ff */
[----:B------:R-:W-:Y:S01]  /*0480*/  IADD3 R14, PT, PT, R14, 0x10, RZ ;  /* 0x000000100e0e7810 */ /* 0x000fe20007ffe0ff */
[----:B------:R-:W-:-:S12]  /*0490*/  UIADD3 UR5, UPT, UPT, -UR5, URZ, URZ ;  /* 0x000000ff05057290 */ /* 0x000fd8000fffe1ff */
.L_x_8:
[----:B------:R-:W-:Y:S01]  /*04a0*/  LEA R26, R5, R12, 0x2 ;  /* 0x0000000c051a7211 */ /* 0x000fe200078e10ff */
[----:B------:R-:W-:Y:S01]  /*04b0*/  LDS R20, [R14+-0x10] ;  /* 0xfffff0000e147984 */ /* 0x000fe20000000800 */
[----:B------:R-:W-:-:S03]  /*04c0*/  UIADD3 UR5, UPT, UPT, UR5, 0x8, URZ ;  /* 0x0000000805057890 */ /* 0x000fc6000fffe0ff */
[----:B------:R0:W1:Y:S01]  /*04d0*/  LDS R21, [R12] ;  /* 0x000000000c157984 */ /* 0x0000620000000800 */
[C---:B------:R-:W-:Y:S01]  /*04e0*/  IMAD R16, R5.reuse, 0x4, R26 ;  /* 0x0000000405107824 */ /* 0x040fe200078e021a */
[----:B------:R-:W-:Y:S02]  /*04f0*/  UISETP.NE.AND UP0, UPT, UR5, URZ, UPT ;  /* 0x000000ff0500728c */ /* 0x000fe4000bf05270 */
[----:B------:R-:W-:Y:S02]  /*0500*/  LDS R19, [R14+-0xc] ;  /* 0xfffff4000e137984 */ /* 0x000fe40000000800 */
[C---:B------:R-:W-:Y:S02]  /*0510*/  LEA R18, R5.reuse, R16, 0x2 ;  /* 0x0000001005127211 */ /* 0x040fe400078e10ff */
[----:B------:R-:W2:Y:S01]  /*0520*/  LDS R22, [R26] ;  /* 0x000000001a167984 */ /* 0x000ea20000000800 */
[C---:B0-----:R-:W-:Y:S02]  /*0530*/  LEA R12, R5.reuse, R12, 0x5 ;  /* 0x0000000c050c7211 */ /* 0x041fe400078e28ff */
[C---:B------:R-:W-:Y:S01]  /*0540*/  LEA R25, R5.reuse, R18, 0x2 ;  /* 0x0000001205197211 */ /* 0x040fe200078e10ff */
[----:B------:R-:W-:Y:S03]  /*0550*/  LDS R15, [R14+-0x8] ;  /* 0xfffff8000e0f7984 */ /* 0x000fe60000000800 */
[----:B------:R-:W-:Y:S01]  /*0560*/  LEA R27, R5, R25, 0x2 ;  /* 0x00000019051b7211 */ /* 0x000fe200078e10ff */
[----:B------:R-:W0:Y:S04]  /*0570*/  LDS R16, [R16] ;  /* 0x0000000010107984 */ /* 0x000e280000000800 */
[----:B------:R-:W-:Y:S04]  /*0580*/  LDS R17, [R14+-0x4] ;  /* 0xfffffc000e117984 */ /* 0x000fe80000000800 */
[----:B------:R-:W3:Y:S04]  /*0590*/  LDS R18, [R18] ;  /* 0x0000000012127984 */ /* 0x000ee80000000800 */
[----:B------:R-:W-:Y:S04]  /*05a0*/  LDS R26, [R27] ;  /* 0x000000001b1a7984 */ /* 0x000fe80000000800 */
[----:B------:R-:W-:Y:S01]  /*05b0*/  LDS R23, [R14+0x8] ;  /* 0x000008000e177984 */ /* 0x000fe20000000800 */
[----:B-1----:R-:W-:-:S03]  /*05c0*/  FFMA R24, R20, R21, R13 ;  /* 0x0000001514187223 */ /* 0x002fc6000000000d */
[----:B------:R-:W-:Y:S04]  /*05d0*/  LDS R13, [R14] ;  /* 0x000000000e0d7984 */ /* 0x000fe80000000800 */
[----:B------:R-:W1:Y:S01]  /*05e0*/  LDS R20, [R25] ;  /* 0x0000000019147984 */ /* 0x000e620000000800 */
[----:B--2---:R-:W-:Y:S01]  /*05f0*/  FFMA R28, R19, R22, R24 ;  /* 0x00000016131c7223 */ /* 0x004fe20000000018 */
[C---:B------:R-:W-:Y:S02]  /*0600*/  IMAD R24, R5.reuse, 0x4, R27 ;  /* 0x0000000405187824 */ /* 0x040fe400078e021b */
[----:B------:R-:W2:Y:S03]  /*0610*/  LDS R19, [R14+0x4] ;  /* 0x000004000e137984 */ /* 0x000ea60000000800 */
[----:B------:R-:W-:Y:S01]  /*0620*/  LEA R22, R5, R24, 0x2 ;  /* 0x0000001805167211 */ /* 0x000fe200078e10ff */
[----:B------:R4:W-:Y:S01]  /*0630*/  LDS R21, [R14+0xc] ;  /* 0x00000c000e157984 */ /* 0x0009e20000000800 */
[----:B0-----:R-:W-:-:S03]  /*0640*/  FFMA R16, R15, R16, R28 ;  /* 0x000000100f107223 */ /* 0x001fc6000000001c */
[----:B------:R-:W0:Y:S04]  /*0650*/  LDS R24, [R24] ;  /* 0x0000000018187984 */ /* 0x000e280000000800 */
[----:B------:R-:W5:Y:S01]  /*0660*/  LDS R22, [R22] ;  /* 0x0000000016167984 */ /* 0x000f620000000800 */
[----:B---3--:R-:W-:Y:S01]  /*0670*/  FFMA R16, R17, R18, R16 ;  /* 0x0000001211107223 */ /* 0x008fe20000000010 */
[----:B----4-:R-:W-:-:S03]  /*0680*/  IADD3 R14, PT, PT, R14, 0x20, RZ ;  /* 0x000000200e0e7810 */ /* 0x010fc60007ffe0ff */
[----:B-1----:R-:W-:-:S04]  /*0690*/  FFMA R16, R13, R20, R16 ;  /* 0x000000140d107223 */ /* 0x002fc80000000010 */
[----:B--2---:R-:W-:-:S04]  /*06a0*/  FFMA R16, R19, R26, R16 ;  /* 0x0000001a13107223 */ /* 0x004fc80000000010 */
[----:B0-----:R-:W-:-:S04]  /*06b0*/  FFMA R16, R23, R24, R16 ;  /* 0x0000001817107223 */ /* 0x001fc80000000010 */
[----:B-----5:R-:W-:Y:S01]  /*06c0*/  FFMA R13, R21, R22, R16 ;  /* 0x00000016150d7223 */ /* 0x020fe20000000010 */
[----:B------:R-:W-:Y:S06]  /*06d0*/  BRA.U UP0, `(.L_x_8) ;  /* 0xfffffffd00707547 */ /* 0x000fec000b83ffff */
[----:B------:R-:W-:-:S05]  /*06e0*/  UMOV UR5, UR7 ;  /* 0x0000000700057c82 */ /* 0x000fca0008000000 */
.L_x_7:
[----:B------:R-:W-:-:S09]  /*06f0*/  UISETP.NE.AND UP0, UPT, UR8, URZ, UPT ;  /* 0x000000ff0800728c */ /* 0x000fd2000bf05270 */
[----:B------:R-:W-:Y:S05]  /*0700*/  BRA.U !UP0, `(.L_x_9) ;  /* 0x0000000108c47547 */ /* 0x000fea000b800000 */
[----:B------:R-:W-:Y:S02]  /*0710*/  UIADD3 UR7, UPT, UPT, UR8, -0x1, URZ ;  /* 0xffffffff08077890 */ /* 0x000fe4000fffe0ff */
[----:B------:R-:W-:Y:S02]  /*0720*/  ULOP3.LUT UP1, UR9, UR10, 0x3, URZ, 0xc0, !UPT ;  /* 0x000000030a097892 */ /* 0x000fe4000f82c0ff */
[----:B------:R-:W-:-:S09]  /*0730*/  UISETP.GE.U32.AND UP0, UPT, UR7, 0x3, UPT ;  /* 0x000000030700788c */ /* 0x000fd2000bf06070 */
[----:B------:R-:W-:Y:S05]  /*0740*/  BRA.U !UP0, `(.L_x_10) ;  /* 0x0000000108507547 */ /* 0x000fea000b800000 */
[----:B------:R-:W-:Y:S02]  /*0750*/  IMAD R15, R5, UR5, R4 ;  /* 0x00000005050f7c24 */ /* 0x000fe4000f8e0204 */
[----:B------:R-:W-:Y:S01]  /*0760*/  VIADD R12, R9, UR5 ;  /* 0x00000005090c7c36 */ /* 0x000fe20008000000 */
[----:B------:R-:W-:Y:S02]  /*0770*/  UIADD3 UR5, UPT, UPT, UR5, 0x4, URZ ;  /* 0x0000000405057890 */ /* 0x000fe4000fffe0ff */
[----:B0-----:R-:W-:Y:S02]  /*0780*/  LEA R16, R15, R10, 0x2 ;  /* 0x0000000a0f107211 */ /* 0x001fe400078e10ff */
[----:B------:R-:W-:Y:S02]  /*0790*/  LEA R12, R12, UR6, 0x2 ;  /* 0x000000060c0c7c11 */ /* 0x000fe4000f8e10ff */
[C---:B------:R-:W-:Y:S01]  /*07a0*/  LEA R18, R5.reuse, R16, 0x2 ;  /* 0x0000001005127211 */ /* 0x040fe200078e10ff */
[----:B------:R-:W-:Y:S03]  /*07b0*/  LDS R15, [R16] ;  /* 0x00000000100f7984 */ /* 0x000fe60000000800 */
[C---:B------:R-:W-:Y:S01]  /*07c0*/  LEA R20, R5.reuse, R18, 0x2 ;  /* 0x0000001205147211 */ /* 0x040fe200078e10ff */
[----:B------:R-:W0:Y:S03]  /*07d0*/  LDS R14, [R12] ;  /* 0x000000000c0e7984 */ /* 0x000e260000000800 */
[----:B------:R-:W-:Y:S01]  /*07e0*/  LEA R22, R5, R20, 0x2 ;  /* 0x0000001405167211 */ /* 0x000fe200078e10ff */
[----:B------:R-:W-:Y:S04]  /*07f0*/  LDS R17, [R12+0x4] ;  /* 0x000004000c117984 */ /* 0x000fe80000000800 */
[----:B------:R-:W1:Y:S04]  /*0800*/  LDS R18, [R18] ;  /* 0x0000000012127984 */ /* 0x000e680000000800 */
[----:B------:R-:W-:Y:S04]  /*0810*/  LDS R19, [R12+0x8] ;  /* 0x000008000c137984 */ /* 0x000fe80000000800 */
[----:B------:R-:W2:Y:S04]  /*0820*/  LDS R20, [R20] ;  /* 0x0000000014147984 */ /* 0x000ea80000000800 */
[----:B------:R-:W-:Y:S04]  /*0830*/  LDS R21, [R12+0xc] ;  /* 0x00000c000c157984 */ /* 0x000fe80000000800 */
[----:B------:R-:W3:Y:S01]  /*0840*/  LDS R22, [R22] ;  /* 0x0000000016167984 */ /* 0x000ee20000000800 */
[----:B0-----:R-:W-:-:S04]  /*0850*/  FFMA R14, R14, R15, R13 ;  /* 0x0000000f0e0e7223 */ /* 0x001fc8000000000d */
[----:B-1----:R-:W-:-:S04]  /*0860*/  FFMA R14, R17, R18, R14 ;  /* 0x00000012110e7223 */ /* 0x002fc8000000000e */
[----:B--2---:R-:W-:-:S04]  /*0870*/  FFMA R14, R19, R20, R14 ;  /* 0x00000014130e7223 */ /* 0x004fc8000000000e */
[----:B---3--:R-:W-:-:S07]  /*0880*/  FFMA R13, R21, R22, R14 ;  /* 0x00000016150d7223 */ /* 0x008fce000000000e */
.L_x_10:
[----:B------:R-:W-:Y:S05]  /*0890*/  BRA.U !UP1, `(.L_x_9) ;  /* 0x0000000109607547 */ /* 0x000fea000b800000 */
[----:B------:R-:W-:Y:S02]  /*08a0*/  UISETP.NE.AND UP0, UPT, UR9, 0x1, UPT ;  /* 0x000000010900788c */ /* 0x000fe4000bf05270 */
[----:B------:R-:W-:-:S04]  /*08b0*/  ULOP3.LUT UR7, UR10, 0x1, URZ, 0xc0, !UPT ;  /* 0x000000010a077892 */ /* 0x000fc8000f8ec0ff */
[----:B------:R-:W-:-:S03]  /*08c0*/  UISETP.NE.U32.AND UP1, UPT, UR7, 0x1, UPT ;  /* 0x000000010700788c */ /* 0x000fc6000bf25070 */
[----:B------:R-:W-:Y:S08]  /*08d0*/  BRA.U !UP0, `(.L_x_11) ;  /* 0x0000000108307547 */ /* 0x000ff0000b800000 */
[----:B------:R-:W-:Y:S02]  /*08e0*/  IMAD R15, R5, UR5, R4 ;  /* 0x00000005050f7c24 */ /* 0x000fe4000f8e0204 */
[----:B------:R-:W-:Y:S01]  /*08f0*/  VIADD R12, R9, UR5 ;  /* 0x00000005090c7c36 */ /* 0x000fe20008000000 */
[----:B------:R-:W-:Y:S02]  /*0900*/  UIADD3 UR5, UPT, UPT, UR5, 0x2, URZ ;  /* 0x0000000205057890 */ /* 0x000fe4000fffe0ff */
[----:B0-----:R-:W-:Y:S02]  /*0910*/  LEA R16, R15, R10, 0x2 ;  /* 0x0000000a0f107211 */ /* 0x001fe400078e10ff */
[----:B------:R-:W-:Y:S02]  /*0920*/  LEA R12, R12, UR6, 0x2 ;  /* 0x000000060c0c7c11 */ /* 0x000fe4000f8e10ff */
[----:B------:R-:W-:Y:S01]  /*0930*/  LEA R17, R5, R16, 0x2 ;  /* 0x0000001005117211 */ /* 0x000fe200078e10ff */
[----:B------:R-:W-:Y:S04]  /*0940*/  LDS R15, [R16] ;  /* 0x00000000100f7984 */ /* 0x000fe80000000800 */
[----:B------:R-:W0:Y:S04]  /*0950*/  LDS R14, [R12] ;  /* 0x000000000c0e7984 */ /* 0x000e280000000800 */
[----:B------:R-:W-:Y:S04]  /*0960*/  LDS R18, [R12+0x4] ;  /* 0x000004000c127984 */ /* 0x000fe80000000800 */
[----:B------:R-:W1:Y:S01]  /*0970*/  LDS R17, [R17] ;  /* 0x0000000011117984 */ /* 0x000e620000000800 */
[----:B0-----:R-:W-:-:S04]  /*0980*/  FFMA R13, R14, R15, R13 ;  /* 0x0000000f0e0d7223 */ /* 0x001fc8000000000d */
[----:B-1----:R-:W-:-:S07]  /*0990*/  FFMA R13, R18, R17, R13 ;  /* 0x00000011120d7223 */ /* 0x002fce000000000d */
.L_x_11:
[----:B------:R-:W-:Y:S05]  /*09a0*/  BRA.U UP1, `(.L_x_9) ;  /* 0x00000001011c7547 */ /* 0x000fea000b800000 */
[----:B------:R-:W-:Y:S01]  /*09b0*/  IMAD R15, R5, UR5, R4 ;  /* 0x00000005050f7c24 */ /* 0x000fe2000f8e0204 */
[----:B------:R-:W-:-:S04]  /*09c0*/  IADD3 R12, PT, PT, R9, UR5, RZ ;  /* 0x00000005090c7c10 */ /* 0x000fc8000fffe0ff */
[----:B------:R-:W-:Y:S02]  /*09d0*/  LEA R12, R12, UR6, 0x2 ;  /* 0x000000060c0c7c11 */ /* 0x000fe4000f8e10ff */
[----:B------:R-:W-:-:S04]  /*09e0*/  LEA R15, R15, R10, 0x2 ;  /* 0x0000000a0f0f7211 */ /* 0x000fc800078e10ff */
[----:B------:R-:W-:Y:S04]  /*09f0*/  LDS R12, [R12] ;  /* 0x000000000c0c7984 */ /* 0x000fe80000000800 */
[----:B------:R-:W1:Y:S02]  /*0a00*/  LDS R15, [R15] ;  /* 0x000000000f0f7984 */ /* 0x000e640000000800 */
[----:B-1----:R-:W-:-:S07]  /*0a10*/  FFMA R13, R12, R15, R13 ;  /* 0x0000000f0c0d7223 */ /* 0x002fce000000000d */
.L_x_9:
[----:B------:R-:W-:Y:S06]  /*0a20*/  BAR.SYNC.DEFER_BLOCKING 0x0 ;  /* 0x0000000000007b1d */ /* 0x000fec0000010000 */
[----:B------:R1:W-:Y:S01]  /*0a30*/  STG.E desc[UR12][R2.64], R13 ;  /* 0x0000000d02007986 */ /* 0x0003e2000c10190c */
[----:B------:R-:W-:Y:S05]  /*0a40*/  @!P0 BRA `(.L_x_12) ;  /* 0xfffffff800288947 */ /* 0x000fea000383ffff */
[----:B------:R-:W-:Y:S05]  /*0a50*/  EXIT ;  /* 0x000000000000794d */ /* 0x000fea0003800000 */
.L_x_13:
        /* <DEDUP_REMOVED lines=10> */
.L_x_20:


//--------------------- .text._Z8MyKernelPfS_S_i  --------------------------
	.section	.text._Z8MyKernelPfS_S_i,"ax",@progbits
	.align	128
        .global         _Z8MyKernelPfS_S_i
        .type           _Z8MyKernelPfS_S_i,@function
        .size           _Z8MyKernelPfS_S_i,(.L_x_21 - _Z8MyKernelPfS_S_i)
        .other          _Z8MyKernelPfS_S_i,@"STO_CUDA_ENTRY STV_DEFAULT"
_Z8MyKernelPfS_S_i:
.text._Z8MyKernelPfS_S_i:
[----:B------:R-:W-:Y:S01]  /*0000*/  LDC R1, c[0x0][0x37c] ;  /* 0x0000df00ff017b82 */ /* 0x000fe20000000800 */
[----:B------:R-:W0:Y:S01]  /*0010*/  S2R R13, SR_TID.Y ;  /* 0x00000000000d7919 */ /* 0x000e220000002200 */
[----:B------:R-:W1:Y:S06]  /*0020*/  LDCU UR20, c[0x0][0x398] ;  /* 0x00007300ff1477ac */ /* 0x000e6c0008000800 */
[----:B------:R-:W0:Y:S01]  /*0030*/  S2UR UR4, SR_CTAID.Y ;  /* 0x00000000000479c3 */ /* 0x000e220000002600 */
[----:B------:R-:W-:Y:S01]  /*0040*/  HFMA2 R12, -RZ, RZ, 0, 0 ;  /* 0x00000000ff0c7431 */ /* 0x000fe200000001ff */
[----:B------:R-:W2:Y:S01]  /*0050*/  S2R R2, SR_TID.X ;  /* 0x0000000000027919 */ /* 0x000ea20000002100 */
[----:B------:R-:W3:Y:S05]  /*0060*/  LDCU.64 UR18, c[0x0][0x358] ;  /* 0x00006b00ff1277ac */ /* 0x000eea0008000a00 */
[----:B------:R-:W0:Y:S08]  /*0070*/  LDC R0, c[0x0][0x364] ;  /* 0x0000d900ff007b82 */ /* 0x000e300000000800 */
[----:B------:R-:W2:Y:S01]  /*0080*/  S2UR UR5, SR_CTAID.X ;  /* 0x00000000000579c3 */ /* 0x000ea20000002500 */
[----:B-1----:R-:W-:-:S07]  /*0090*/  UISETP.GE.AND UP0, UPT, UR20, 0x1, UPT ;  /* 0x000000011400788c */ /* 0x002fce000bf06270 */
[----:B------:R-:W2:Y:S01]  /*00a0*/  LDC R3, c[0x0][0x360] ;  /* 0x0000d800ff037b82 */ /* 0x000ea20000000800 */
[----:B0-----:R-:W-:-:S04]  /*00b0*/  IMAD R13, R0, UR4, R13 ;  /* 0x00000004000d7c24 */ /* 0x001fc8000f8e020d */
[----:B------:R-:W-:Y:S02]  /*00c0*/  IMAD R13, R13, UR20, RZ ;  /* 0x000000140d0d7c24 */ /* 0x000fe4000f8e02ff */
[----:B--2---:R-:W-:Y:S01]  /*00d0*/  IMAD R0, R3, UR5, R2 ;  /* 0x0000000503007c24 */ /* 0x004fe2000f8e0202 */
[----:B---3--:R-:W-:Y:S06]  /*00e0*/  BRA.U !UP0, `(.L_x_14) ;  /* 0x0000000908587547 */ /* 0x008fec000b800000 */
[----:B------:R-:W-:Y:S01]  /*00f0*/  UISETP.GE.U32.AND UP1, UPT, UR20, 0x8, UPT ;  /* 0x000000081400788c */ /* 0x000fe2000bf26070 */
[----:B------:R-:W-:Y:S01]  /*0100*/  MOV R12, RZ ;  /* 0x000000ff000c7202 */ /* 0x000fe20000000f00 */
[----:B------:R-:W-:Y:S01]  /*0110*/  ULOP3.LUT UR21, UR20, 0x7, URZ, 0xc0, !UPT ;  /* 0x0000000714157892 */ /* 0x000fe2000f8ec0ff */
[----:B------:R-:W-:-:S03]  /*0120*/  UMOV UR4, URZ ;  /* 0x000000ff00047c82 */ /* 0x000fc60008000000 */
[----:B------:R-:W-:-:S03]  /*0130*/  UISETP.NE.AND UP0, UPT, UR21, URZ, UPT ;  /* 0x000000ff1500728c */ /* 0x000fc6000bf05270 */
[----:B------:R-:W-:Y:S08]  /*0140*/  BRA.U !UP1, `(.L_x_15) ;  /* 0x0000000509047547 */ /* 0x000ff0000b800000 */
[----:B------:R-:W0:Y:S01]  /*0150*/  LDCU.128 UR24, c[0x0][0x380] ;  /* 0x00007000ff1877ac */ /* 0x000e220008000c00 */
[----:B------:R-:W-:Y:S02]  /*0160*/  MOV R12, RZ ;  /* 0x000000ff000c7202 */ /* 0x000fe40000000f00 */
[----:B------:R-:W-:Y:S01]  /*0170*/  MOV R14, R0 ;  /* 0x00000000000e7202 */ /* 0x000fe20000000f00 */
[----:B------:R-:W-:-:S04]  /*0180*/  ULOP3.LUT UR4, UR20, 0x7ffffff8, URZ, 0xc0, !UPT ;  /* 0x7ffffff814047892 */ /* 0x000fc8000f8ec0ff */
[----:B------:R-:W-:Y:S01]  /*0190*/  UIADD3 UR5, UPT, UPT, -UR4, URZ, URZ ;  /* 0x000000ff04057290 */ /* 0x000fe2000fffe1ff */
[----:B0-----:R-:W-:Y:S01]  /*01a0*/  MOV R2, UR24 ;  /* 0x0000001800027c02 */ /* 0x001fe20008000f00 */
[----:B------:R-:W-:Y:S01]  /*01b0*/  UIMAD.WIDE.U32 UR6, UR20, 0x8, UR26 ;  /* 0x00000008140678a5 */ /* 0x000fe2000f8e001a */
[----:B------:R-:W-:Y:S01]  /*01c0*/  MOV R3, UR25 ;  /* 0x0000001900037c02 */ /* 0x000fe20008000f00 */
[----:B------:R-:W-:Y:S02]  /*01d0*/  UIMAD.WIDE.U32 UR8, UR20, 0xc, UR26 ;  /* 0x0000000c140878a5 */ /* 0x000fe4000f8e001a */
[----:B------:R-:W-:Y:S01]  /*01e0*/  UIMAD.WIDE.U32 UR10, UR20, 0x10, UR26 ;  /* 0x00000010140a78a5 */ /* 0x000fe2000f8e001a */
[----:B------:R-:W-:Y:S01]  /*01f0*/  IMAD.WIDE.U32 R2, R13, 0x4, R2 ;  /* 0x000000040d027825 */ /* 0x000fe200078e0002 */
[----:B------:R-:W-:Y:S02]  /*0200*/  UIMAD.WIDE.U32 UR12, UR20, 0x14, UR26 ;  /* 0x00000014140c78a5 */ /* 0x000fe4000f8e001a */
[----:B------:R-:W-:Y:S01]  /*0210*/  UIMAD.WIDE.U32 UR14, UR20, 0x18, UR26 ;  /* 0x00000018140e78a5 */ /* 0x000fe2000f8e001a */
[----:B------:R-:W-:Y:S01]  /*0220*/  IADD3 R2, P0, PT, R2, 0x10, RZ ;  /* 0x0000001002027810 */ /* 0x000fe20007f1e0ff */
[----:B------:R-:W-:-:S03]  /*0230*/  UIMAD.WIDE.U32 UR16, UR20, 0x1c, UR26 ;  /* 0x0000001c141078a5 */ /* 0x000fc6000f8e001a */
[----:B------:R-:W-:-:S09]  /*0240*/  IADD3.X R3, PT, PT, RZ, R3, RZ, P0, !PT ;  /* 0x00000003ff037210 */ /* 0x000fd200007fe4ff */
.L_x_16:
[----:B------:R-:W-:Y:S01]  /*0250*/  HFMA2 R23, -RZ, RZ, 0, 2.384185791015625e-07 ;  /* 0x00000004ff177431 */ /* 0x000fe200000001ff */
[----:B------:R-:W-:Y:S01]  /*0260*/  UIMAD.WIDE.U32 UR22, UR20, 0x4, UR26 ;  /* 0x00000004141678a5 */ /* 0x000fe2000f8e001a */
[----:B------:R-:W-:Y:S01]  /*0270*/  HFMA2 R11, -RZ, RZ, 0, 2.384185791015625e-07 ;  /* 0x00000004ff0b7431 */ /* 0x000fe200000001ff */
[----:B------:R-:W-:Y:S01]  /*0280*/  MOV R25, 0x4 ;  /* 0x0000000400197802 */ /* 0x000fe20000000f00 */
[----:B------:R-:W2:Y:S03]  /*0290*/  LDG.E R21, desc[UR18][R2.64+-0x10] ;  /* 0xfffff01202157981 */ /* 0x000ea6000c1e1900 */
[----:B------:R-:W-:Y:S01]  /*02a0*/  MOV R8, UR22 ;  /* 0x0000001600087c02 */ /* 0x000fe20008000f00 */
[----:B------:R-:W-:Y:S01]  /*02b0*/  IMAD.U32 R9, RZ, RZ, UR23 ;  /* 0x00000017ff097e24 */ /* 0x000fe2000f8e00ff */
[----:B------:R-:W3:Y:S01]  /*02c0*/  LDG.E R19, desc[UR18][R2.64+-0xc] ;  /* 0xfffff41202137981 */ /* 0x000ee2000c1e1900 */
[----:B------:R-:W-:-:S04]  /*02d0*/  IMAD.WIDE R22, R14, R23, UR26 ;  /* 0x0000001a0e167e25 */ /* 0x000fc8000f8e0217 */
[----:B------:R-:W-:Y:S01]  /*02e0*/  HFMA2 R7, -RZ, RZ, 0, 2.384185791015625e-07 ;  /* 0x00000004ff077431 */ /* 0x000fe200000001ff */
[----:B------:R-:W-:Y:S01]  /*02f0*/  MOV R5, 0x4 ;  /* 0x0000000400057802 */ /* 0x000fe20000000f00 */
[----:B------:R-:W4:Y:S01]  /*0300*/  LDG.E R17, desc[UR18][R2.64+-0x8] ;  /* 0xfffff81202117981 */ /* 0x000f22000c1e1900 */
[----:B------:R-:W-:-:S03]  /*0310*/  IMAD.WIDE R8, R14, 0x4, R8 ;  /* 0x000000040e087825 */ /* 0x000fc600078e0208 */
[----:B------:R-:W2:Y:S01]  /*0320*/  LDG.E R22, desc[UR18][R22.64] ;  /* 0x0000001216167981 */ /* 0x000ea2000c1e1900 */
[----:B------:R-:W-:-:S03]  /*0330*/  IMAD.WIDE R24, R14, R25, UR6 ;  /* 0x000000060e187e25 */ /* 0x000fc6000f8e0219 */
[----:B------:R0:W3:Y:S01]  /*0340*/  LDG.E R20, desc[UR18][R8.64] ;  /* 0x0000001208147981 */ /* 0x0000e2000c1e1900 */
[----:B------:R-:W-:-:S03]  /*0350*/  IMAD.WIDE R10, R14, R11, UR8 ;  /* 0x000000080e0a7e25 */ /* 0x000fc6000f8e020b */
[----:B------:R-:W4:Y:S01]  /*0360*/  LDG.E R18, desc[UR18][R24.64] ;  /* 0x0000001218127981 */ /* 0x000f22000c1e1900 */
[----:B------:R-:W-:-:S04]  /*0370*/  IMAD.WIDE R4, R14, R5, UR10 ;  /* 0x0000000a0e047e25 */ /* 0x000fc8000f8e0205 */
[----:B------:R-:W-:Y:S01]  /*0380*/  HFMA2 R27, -RZ, RZ, 0, 2.384185791015625e-07 ;  /* 0x00000004ff1b7431 */ /* 0x000fe200000001ff */
[----:B------:R1:W5:Y:S01]  /*0390*/  LDG.E R16, desc[UR18][R10.64] ;  /* 0x000000120a107981 */ /* 0x000362000c1e1900 */
[C---:B------:R-:W-:Y:S01]  /*03a0*/  IMAD.WIDE R6, R14.reuse, R7, UR12 ;  /* 0x0000000c0e067e25 */ /* 0x040fe2000f8e0207 */
[----:B0-----:R-:W-:Y:S02]  /*03b0*/  MOV R9, 0x4 ;  /* 0x0000000400097802 */ /* 0x001fe40000000f00 */
[----:B------:R-:W5:Y:S04]  /*03c0*/  LDG.E R15, desc[UR18][R2.64+-0x4] ;  /* 0xfffffc12020f7981 */ /* 0x000f68000c1e1900 */
[----:B------:R0:W5:Y:S01]  /*03d0*/  LDG.E R4, desc[UR18][R4.64] ;  /* 0x0000001204047981 */ /* 0x000162000c1e1900 */
[----:B------:R-:W-:-:S03]  /*03e0*/  IMAD.WIDE R8, R14, R9, UR14 ;  /* 0x0000000e0e087e25 */ /* 0x000fc6000f8e0209 */
[----:B------:R-:W5:Y:S01]  /*03f0*/  LDG.E R23, desc[UR18][R2.64] ;  /* 0x0000001202177981 */ /* 0x000f62000c1e1900 */
[----:B-1----:R-:W-:-:S03]  /*0400*/  IMAD.WIDE R10, R14, R27, UR16 ;  /* 0x000000100e0a7e25 */ /* 0x002fc6000f8e021b */
[----:B------:R-:W5:Y:S04]  /*0410*/  LDG.E R7, desc[UR18][R6.64] ;  /* 0x0000001206077981 */ /* 0x000f68000c1e1900 */
[----:B------:R-:W5:Y:S04]  /*0420*/  LDG.E R24, desc[UR18][R2.64+0x4] ;  /* 0x0000041202187981 */ /* 0x000f68000c1e1900 */
[----:B------:R-:W5:Y:S04]  /*0430*/  LDG.E R8, desc[UR18][R8.64] ;  /* 0x0000001208087981 */ /* 0x000f68000c1e1900 */
[----:B------:R-:W5:Y:S04]  /*0440*/  LDG.E R25, desc[UR18][R2.64+0x8] ;  /* 0x0000081202197981 */ /* 0x000f68000c1e1900 */
[----:B------:R-:W5:Y:S04]  /*0450*/  LDG.E R10, desc[UR18][R10.64] ;  /* 0x000000120a0a7981 */ /* 0x000f68000c1e1900 */
[----:B------:R1:W5:Y:S01]  /*0460*/  LDG.E R27, desc[UR18][R2.64+0xc] ;  /* 0x00000c12021b7981 */ /* 0x000362000c1e1900 */
[----:B------:R-:W-:-:S04]  /*0470*/  UIADD3 UR5, UPT, UPT, UR5, 0x8, URZ ;  /* 0x0000000805057890 */ /* 0x000fc8000fffe0ff */
[----:B------:R-:W-:Y:S01]  /*0480*/  UISETP.NE.AND UP1, UPT, UR5, URZ, UPT ;  /* 0x000000ff0500728c */ /* 0x000fe2000bf25270 */
[----:B0-----:R-:W-:Y:S01]  /*0490*/  IMAD.U32 R5, RZ, RZ, UR20 ;  /* 0x00000014ff057e24 */ /* 0x001fe2000f8e00ff */
[----:B-1----:R-:W-:-:S04]  /*04a0*/  IADD3 R2, P0, PT, R2, 0x20, RZ ;  /* 0x0000002002027810 */ /* 0x002fc80007f1e0ff */
[----:B------:R-:W-:Y:S02]  /*04b0*/  LEA R14, R5, R14, 0x3 ;  /* 0x0000000e050e7211 */ /* 0x000fe400078e18ff */
[----:B------:R-:W-:Y:S01]  /*04c0*/  IADD3.X R3, PT, PT, RZ, R3, RZ, P0, !PT ;  /* 0x00000003ff037210 */ /* 0x000fe200007fe4ff */
[----:B--2---:R-:W-:-:S04]  /*04d0*/  FFMA R22, R21, R22, R12 ;  /* 0x0000001615167223 */ /* 0x004fc8000000000c */
[----:B---3--:R-:W-:-:S04]  /*04e0*/  FFMA R20, R19, R20, R22 ;  /* 0x0000001413147223 */ /* 0x008fc80000000016 */
[----:B----4-:R-:W-:-:S04]  /*04f0*/  FFMA R18, R17, R18, R20 ;  /* 0x0000001211127223 */ /* 0x010fc80000000014 */
[----:B-----5:R-:W-:-:S04]  /*0500*/  FFMA R16, R15, R16, R18 ;  /* 0x000000100f107223 */ /* 0x020fc80000000012 */
[----:B------:R-:W-:-:S04]  /*0510*/  FFMA R23, R23, R4, R16 ;  /* 0x0000000417177223 */ /* 0x000fc80000000010 */
[----:B------:R-:W-:-:S04]  /*0520*/  FFMA R24, R24, R7, R23 ;  /* 0x0000000718187223 */ /* 0x000fc80000000017 */
[----:B------:R-:W-:-:S04]  /*0530*/  FFMA R8, R25, R8, R24 ;  /* 0x0000000819087223 */ /* 0x000fc80000000018 */
[----:B------:R-:W-:Y:S01]  /*0540*/  FFMA R12, R27, R10, R8 ;  /* 0x0000000a1b0c7223 */ /* 0x000fe20000000008 */
[----:B------:R-:W-:Y:S06]  /*0550*/  BRA.U UP1, `(.L_x_16) ;  /* 0xfffffffd013c7547 */ /* 0x000fec000b83ffff */
.L_x_15:
[----:B------:R-:W-:Y:S05]  /*0560*/  BRA.U !UP0, `(.L_x_14) ;  /* 0x0000000508387547 */ /* 0x000fea000b800000 */
[----:B------:R-:W-:Y:S02]  /*0570*/  UISETP.GE.U32.AND UP0, UPT, UR21, 0x4, UPT ;  /* 0x000000041500788c */ /* 0x000fe4000bf06070 */
[----:B------:R-:W-:-:S04]  /*0580*/  ULOP3.LUT UR5, UR20, 0x3, URZ, 0xc0, !UPT ;  /* 0x0000000314057892 */ /* 0x000fc8000f8ec0ff */
[----:B------:R-:W-:-:S03]  /*0590*/  UISETP.NE.AND UP1, UPT, UR5, URZ, UPT ;  /* 0x000000ff0500728c */ /* 0x000fc6000bf25270 */
[----:B------:R-:W-:Y:S08]  /*05a0*/  BRA.U !UP0, `(.L_x_17) ;  /* 0x00000001087c7547 */ /* 0x000ff0000b800000 */
[----:B------:R-:W0:Y:S01]  /*05b0*/  LDC.64 R6, c[0x0][0x388] ;  /* 0x0000e200ff067b82 */ /* 0x000e220000000a00 */
[----:B------:R-:W1:Y:S01]  /*05c0*/  LDCU.64 UR6, c[0x0][0x380] ;  /* 0x00007000ff0677ac */ /* 0x000e620008000a00 */
[----:B------:R-:W-:Y:S02]  /*05d0*/  MOV R9, UR4 ;  /* 0x0000000400097c02 */ /* 0x000fe40008000f00 */
[C---:B------:R-:W-:Y:S02]  /*05e0*/  IADD3 R3, PT, PT, R13.reuse, UR4, RZ ;  /* 0x000000040d037c10 */ /* 0x040fe4000fffe0ff */
[----:B------:R-:W-:Y:S01]  /*05f0*/  IADD3 R10, P0, PT, R13, UR4, RZ ;  /* 0x000000040d0a7c10 */ /* 0x000fe2000ff1e0ff */
[----:B------:R-:W-:Y:S01]  /*0600*/  IMAD R9, R9, UR20, R0 ;  /* 0x0000001409097c24 */ /* 0x000fe2000f8e0200 */
[----:B------:R-:W2:Y:S01]  /*0610*/  LDC.64 R4, c[0x0][0x380] ;  /* 0x0000e000ff047b82 */ /* 0x000ea20000000a00 */
[----:B------:R-:W-:Y:S01]  /*0620*/  MOV R11, UR20 ;  /* 0x00000014000b7c02 */ /* 0x000fe20008000f00 */
[----:B------:R-:W-:-:S02]  /*0630*/  IMAD.U32 R15, RZ, RZ, UR20 ;  /* 0x00000014ff0f7e24 */ /* 0x000fc4000f8e00ff */
[----:B0-----:R-:W-:Y:S01]  /*0640*/  IMAD.WIDE R6, R9, 0x4, R6 ;  /* 0x0000000409067825 */ /* 0x001fe200078e0206 */
[----:B------:R-:W-:-:S05]  /*0650*/  MOV R9, UR20 ;  /* 0x0000001400097c02 */ /* 0x000fca0008000f00 */
[----:B------:R-:W-:Y:S02]  /*0660*/  IMAD.WIDE.U32 R8, R9, 0x4, R6 ;  /* 0x0000000409087825 */ /* 0x000fe400078e0006 */
[----:B------:R-:W3:Y:S02]  /*0670*/  LDG.E R6, desc[UR18][R6.64] ;  /* 0x0000001206067981 */ /* 0x000ee4000c1e1900 */
[----:B--2---:R-:W-:Y:S01]  /*0680*/  IMAD.WIDE.U32 R4, R3, 0x4, R4 ;  /* 0x0000000403047825 */ /* 0x004fe200078e0004 */
[----:B------:R-:W-:Y:S01]  /*0690*/  IADD3.X R3, PT, PT, RZ, RZ, RZ, P0, !PT ;  /* 0x000000ffff037210 */ /* 0x000fe200007fe4ff */
[----:B------:R-:W2:Y:S01]  /*06a0*/  LDG.E R17, desc[UR18][R8.64] ;  /* 0x0000001208117981 */ /* 0x000ea2000c1e1900 */
[----:B-1----:R-:W-:-:S03]  /*06b0*/  LEA R2, P0, R10, UR6, 0x2 ;  /* 0x000000060a027c11 */ /* 0x002fc6000f8010ff */
[----:B------:R-:W3:Y:S01]  /*06c0*/  LDG.E R5, desc[UR18][R4.64] ;  /* 0x0000001204057981 */ /* 0x000ee2000c1e1900 */
[----:B------:R-:W-:Y:S01]  /*06d0*/  LEA.HI.X R3, R10, UR7, R3, 0x2, P0 ;  /* 0x000000070a037c11 */ /* 0x000fe200080f1403 */
[----:B------:R-:W-:-:S04]  /*06e0*/  IMAD.WIDE.U32 R10, R11, 0x4, R8 ;  /* 0x000000040b0a7825 */ /* 0x000fc800078e0008 */
[----:B------:R-:W2:Y:S01]  /*06f0*/  LDG.E R16, desc[UR18][R2.64+0x4] ;  /* 0x0000041202107981 */ /* 0x000ea2000c1e1900 */
[----:B------:R-:W-:-:S03]  /*0700*/  IMAD.WIDE.U32 R14, R15, 0x4, R10 ;  /* 0x000000040f0e7825 */ /* 0x000fc600078e000a */
[----:B------:R-:W4:Y:S04]  /*0710*/  LDG.E R19, desc[UR18][R10.64] ;  /* 0x000000120a137981 */ /* 0x000f28000c1e1900 */
[----:B------:R-:W4:Y:S04]  /*0720*/  LDG.E R18, desc[UR18][R2.64+0x8] ;  /* 0x0000081202127981 */ /* 0x000f28000c1e1900 */
[----:B------:R-:W5:Y:S04]  /*0730*/  LDG.E R20, desc[UR18][R2.64+0xc] ;  /* 0x00000c1202147981 */ /* 0x000f68000c1e1900 */
[----:B------:R-:W5:Y:S01]  /*0740*/  LDG.E R14, desc[UR18][R14.64] ;  /* 0x000000120e0e7981 */ /* 0x000f62000c1e1900 */
[----:B------:R-:W-:Y:S01]  /*0750*/  UIADD3 UR4, UPT, UPT, UR4, 0x4, URZ ;  /* 0x0000000404047890 */ /* 0x000fe2000fffe0ff */
[----:B---3--:R-:W-:-:S04]  /*0760*/  FFMA R5, R5, R6, R12 ;  /* 0x0000000605057223 */ /* 0x008fc8000000000c */
[----:B--2---:R-:W-:-:S04]  /*0770*/  FFMA R5, R16, R17, R5 ;  /* 0x0000001110057223 */ /* 0x004fc80000000005 */
[----:B----4-:R-:W-:-:S04]  /*0780*/  FFMA R5, R18, R19, R5 ;  /* 0x0000001312057223 */ /* 0x010fc80000000005 */
[----:B-----5:R-:W-:-:S07]  /*0790*/  FFMA R12, R20, R14, R5 ;  /* 0x0000000e140c7223 */ /* 0x020fce0000000005 */
.L_x_17:
[----:B------:R-:W-:Y:S05]  /*07a0*/  BRA.U !UP1, `(.L_x_14) ;  /* 0x0000000109a87547 */ /* 0x000fea000b800000 */
[----:B------:R-:W-:Y:S01]  /*07b0*/  UISETP.NE.AND UP0, UPT, UR5, 0x1, UPT ;  /* 0x000000010500788c */ /* 0x000fe2000bf05270 */
[----:B------:R-:W-:Y:S01]  /*07c0*/  MOV R7, UR4 ;  /* 0x0000000400077c02 */ /* 0x000fe20008000f00 */
[----:B------:R-:W-:Y:S02]  /*07d0*/  ULOP3.LUT UR5, UR20, 0x1, URZ, 0xc0, !UPT ;  /* 0x0000000114057892 */ /* 0x000fe4000f8ec0ff */
[----:B------:R-:W-:Y:S02]  /*07e0*/  IMAD.U32 R15, RZ, RZ, UR20 ;  /* 0x00000014ff0f7e24 */ /* 0x000fe4000f8e00ff */
[----:B------:R-:W-:Y:S01]  /*07f0*/  UISETP.NE.U32.AND UP1, UPT, UR5, 0x1, UPT ;  /* 0x000000010500788c */ /* 0x000fe2000bf25070 */
[----:B------:R-:W-:-:S04]  /*0800*/  PLOP3.LUT P1, PT, PT, PT, UP0, 0x80, 0x8 ;  /* 0x000000000008781c */ /* 0x000fc80003f2f008 */
[----:B------:R-:W0:Y:S01]  /*0810*/  @UP0 LDCU.128 UR8, c[0x0][0x380] ;  /* 0x00007000ff0807ac */ /* 0x000e220008000c00 */
[----:B------:R-:W-:Y:S01]  /*0820*/  PLOP3.LUT P0, PT, PT, PT, UP1, 0x80, 0x8 ;  /* 0x000000000008781c */ /* 0x000fe20003f0f018 */
[----:B------:R-:W1:Y:S04]  /*0830*/  @UP0 LDCU.64 UR6, c[0x0][0x380] ;  /* 0x00007000ff0607ac */ /* 0x000e680008000a00 */
[----:B------:R-:W2:Y:S03]  /*0840*/  @!UP1 LDCU.128 UR12, c[0x0][0x380] ;  /* 0x00007000ff0c97ac */ /* 0x000ea60008000c00 */
[C---:B------:R-:W-:Y:S02]  /*0850*/  @P1 IADD3 R3, PT, PT, R13.reuse, UR4, RZ ;  /* 0x000000040d031c10 */ /* 0x040fe4000fffe0ff */
[----:B------:R-:W-:Y:S01]  /*0860*/  @P1 IADD3 R6, P2, PT, R13, UR4, RZ ;  /* 0x000000040d061c10 */ /* 0x000fe2000ff5e0ff */
[----:B------:R-:W-:Y:S01]  /*0870*/  @UP0 UIADD3 UR4, UPT, UPT, UR4, 0x2, URZ ;  /* 0x0000000204040890 */ /* 0x000fe2000fffe0ff */
[----:B0-----:R-:W-:-:S02]  /*0880*/  MOV R10, UR8 ;  /* 0x00000008000a7c02 */ /* 0x001fc40008000f00 */
[----:B------:R-:W-:Y:S02]  /*0890*/  MOV R11, UR9 ;  /* 0x00000009000b7c02 */ /* 0x000fe40008000f00 */
[----:B------:R-:W-:Y:S02]  /*08a0*/  MOV R4, UR10 ;  /* 0x0000000a00047c02 */ /* 0x000fe40008000f00 */
[----:B------:R-:W-:Y:S01]  /*08b0*/  MOV R5, UR11 ;  /* 0x0000000b00057c02 */ /* 0x000fe20008000f00 */
[----:B------:R-:W-:-:S04]  /*08c0*/  @P1 IMAD.WIDE.U32 R10, R3, 0x4, R10 ;  /* 0x00000004030a1825 */ /* 0x000fc800078e000a */
[----:B------:R-:W-:Y:S01]  /*08d0*/  @P1 IMAD R3, R7, UR20, R0 ;  /* 0x0000001407031c24 */ /* 0x000fe2000f8e0200 */
[----:B------:R-:W-:Y:S01]  /*08e0*/  @P1 IADD3.X R7, PT, PT, RZ, RZ, RZ, P2, !PT ;  /* 0x000000ffff071210 */ /* 0x000fe200017fe4ff */
[----:B------:R-:W3:Y:S01]  /*08f0*/  @P1 LDG.E R11, desc[UR18][R10.64] ;  /* 0x000000120a0b1981 */ /* 0x000ee2000c1e1900 */
[C---:B-1----:R-:W-:Y:S01]  /*0900*/  @P1 LEA R2, P2, R6.reuse, UR6, 0x2 ;  /* 0x0000000606021c11 */ /* 0x042fe2000f8410ff */
[----:B------:R-:W-:Y:S01]  /*0910*/  @P1 IMAD.WIDE R4, R3, 0x4, R4 ;  /* 0x0000000403041825 */ /* 0x000fe200078e0204 */
[----:B------:R-:W-:Y:S02]  /*0920*/  MOV R19, UR4 ;  /* 0x0000000400137c02 */ /* 0x000fe40008000f00 */
[----:B------:R-:W-:Y:S02]  /*0930*/  @P1 LEA.HI.X R3, R6, UR7, R7, 0x2, P2 ;  /* 0x0000000706031c11 */ /* 0x000fe400090f1407 */
[----:B--2---:R-:W-:Y:S01]  /*0940*/  MOV R6, UR12 ;  /* 0x0000000c00067c02 */ /* 0x004fe20008000f00 */
[----:B------:R-:W-:Y:S01]  /*0950*/  @P1 IMAD.WIDE.U32 R14, R15, 0x4, R4 ;  /* 0x000000040f0e1825 */ /* 0x000fe200078e0004 */
[----:B------:R-:W-:Y:S01]  /*0960*/  MOV R7, UR13 ;  /* 0x0000000d00077c02 */ /* 0x000fe20008000f00 */
[----:B------:R-:W3:Y:S01]  /*0970*/  @P1 LDG.E R4, desc[UR18][R4.64] ;  /* 0x0000001204041981 */ /* 0x000ee2000c1e1900 */
[----:B------:R-:W-:Y:S01]  /*0980*/  @!P0 IADD3 R17, PT, PT, R13, UR4, RZ ;  /* 0x000000040d118c10 */ /* 0x000fe2000fffe0ff */
[----:B------:R-:W-:Y:S01]  /*0990*/  @!P0 IMAD R19, R19, UR20, R0 ;  /* 0x0000001413138c24 */ /* 0x000fe2000f8e0200 */
[----:B------:R-:W-:Y:S01]  /*09a0*/  MOV R8, UR14 ;  /* 0x0000000e00087c02 */ /* 0x000fe20008000f00 */
[----:B------:R-:W2:Y:S01]  /*09b0*/  @P1 LDG.E R14, desc[UR18][R14.64] ;  /* 0x000000120e0e1981 */ /* 0x000ea2000c1e1900 */
[----:B------:R-:W-:Y:S01]  /*09c0*/  MOV R9, UR15 ;  /* 0x0000000f00097c02 */ /* 0x000fe20008000f00 */
[----:B------:R-:W-:-:S02]  /*09d0*/  @!P0 IMAD.WIDE.U32 R6, R17, 0x4, R6 ;  /* 0x0000000411068825 */ /* 0x000fc400078e0006 */
[----:B------:R-:W2:Y:S02]  /*09e0*/  @P1 LDG.E R2, desc[UR18][R2.64+0x4] ;  /* 0x0000041202021981 */ /* 0x000ea4000c1e1900 */
[----:B------:R-:W-:Y:S02]  /*09f0*/  @!P0 IMAD.WIDE R8, R19, 0x4, R8 ;  /* 0x0000000413088825 */ /* 0x000fe400078e0208 */
[----:B------:R-:W4:Y:S04]  /*0a00*/  @!P0 LDG.E R7, desc[UR18][R6.64] ;  /* 0x0000001206078981 */ /* 0x000f28000c1e1900 */
[----:B------:R-:W4:Y:S01]  /*0a10*/  @!P0 LDG.E R8, desc[UR18][R8.64] ;  /* 0x0000001208088981 */ /* 0x000f22000c1e1900 */
[----:B---3--:R-:W-:-:S04]  /*0a20*/  @P1 FFMA R11, R11, R4, R12 ;  /* 0x000000040b0b1223 */ /* 0x008fc8000000000c */
[----:B--2---:R-:W-:-:S04]  /*0a30*/  @P1 FFMA R12, R2, R14, R11 ;  /* 0x0000000e020c1223 */ /* 0x004fc8000000000b */
[----:B----4-:R-:W-:-:S07]  /*0a40*/  @!P0 FFMA R12, R7, R8, R12 ;  /* 0x00000008070c8223 */ /* 0x010fce000000000c */
.L_x_14:
[----:B------:R-:W0:Y:S01]  /*0a50*/  LDC.64 R2, c[0x0][0x390] ;  /* 0x0000e400ff027b82 */ /* 0x000e220000000a00 */
[----:B------:R-:W-:-:S05]  /*0a60*/  IADD3 R13, PT, PT, R0, R13, RZ ;  /* 0x0000000d000d7210 */ /* 0x000fca0007ffe0ff */
[----:B0-----:R-:W-:-:S05]  /*0a70*/  IMAD.WIDE R2, R13, 0x4, R2 ;  /* 0x000000040d027825 */ /* 0x001fca00078e0202 */
[----:B------:R-:W-:Y:S01]  /*0a80*/  STG.E desc[UR18][R2.64], R12 ;  /* 0x0000000c02007986 */ /* 0x000fe2000c101912 */
[----:B------:R-:W-:Y:S05]  /*0a90*/  EXIT ;  /* 0x000000000000794d */ /* 0x000fea0003800000 */
.L_x_18:
        /* <DEDUP_REMOVED lines=14> */
.L_x_21:


//--------------------- .nv.shared._Z9MyKernel3PfS_S_i --------------------------
	.section	.nv.shared._Z9MyKernel3PfS_S_i,"aw",@nobits
	.sectionflags	@""
	.align	16
	.zero		1024


//--------------------- .nv.shared.reserved.0     --------------------------
	.section	.nv.shared.reserved.0,"aw",@nobits
	.weak		__nv_reservedSMEM_offset_0_alias
	.size		__nv_reservedSMEM_offset_0_alias, 0, 64
	.other		__nv_reservedSMEM_offset_0_alias,@"STO_CUDA_RESERVED_SHARED STV_DEFAULT"
__nv_reservedSMEM_offset_0_alias:
	.zero		0
	.zero		64


//--------------------- .nv.shared._Z9MyKernel2PfS_S_i --------------------------
	.section	.nv.shared._Z9MyKernel2PfS_S_i,"aw",@nobits
	.sectionflags	@""
	.align	16
	.zero		1024


//--------------------- .nv.shared._Z8MyKernelPfS_S_i --------------------------
	.section	.nv.shared._Z8MyKernelPfS_S_i,"aw",@nobits
	.sectionflags	@""
	.align	16
	.zero		1024


//--------------------- .nv.constant0._Z9MyKernel3PfS_S_i --------------------------
	.section	.nv.constant0._Z9MyKernel3PfS_S_i,"a",@progbits
	.sectionflags	@""
	.align	4
.nv.constant0._Z9MyKernel3PfS_S_i:
	.zero		924


//--------------------- .nv.constant0._Z9MyKernel2PfS_S_i --------------------------
	.section	.nv.constant0._Z9MyKernel2PfS_S_i,"a",@progbits
	.sectionflags	@""
	.align	4
.nv.constant0._Z9MyKernel2PfS_S_i:
	.zero		924


//--------------------- .nv.constant0._Z8MyKernelPfS_S_i --------------------------
	.section	.nv.constant0._Z8MyKernelPfS_S_i,"a",@progbits
	.sectionflags	@""
	.align	4
.nv.constant0._Z8MyKernelPfS_S_i:
	.zero		924


//--------------------- SYMBOLS --------------------------

	.type		.nv.reservedSmem.offset0,@object
	.size		.nv.reservedSmem.offset0,0x4
	.type		.nv.reservedSmem.cap,@object
	.size		.nv.reservedSmem.cap,0x4
